	.target	sm_100a

	.elftype	@"ET_EXEC"


//--------------------- .note.nv.tkinfo           --------------------------
	.section	.note.nv.tkinfo,"",@"SHT_NOTE"
	.sectionflags	@"SHF_NOTE_NV_TKINFO"
	.tkinfo
        /*0018*/ 	.word	0x00000081
        /*0030*/ 	.string	""
        /*0030*/ 	.string	"ptxas-blackwell"
        /*0030*/ 	.string	"Cuda compilation tools, release 12.9, V12.9.86"
        /*0030*/ 	.string	"Build cuda_12.9.r12.9/compiler.36037853_0"
        /*0030*/ 	.string	"-v  -suppress-debug-info  -lineinfo  -arch sm_100a "



//--------------------- .note.nv.cuver            --------------------------
	.section	.note.nv.cuver,"",@"SHT_NOTE"
	.sectionflags	@"SHF_NOTE_NV_CUVER"
        /*0018*/ 	.short	0x0001
        /*001a*/ 	.short	0x0064
        /*001c*/ 	.short	0x0001
        /*001e*/ 	.short	0x0000
        /*0020*/ 	.short	0x0001
        /*0022*/ 	.short	0x0000


//--------------------- .nv.info                  --------------------------
	.section	.nv.info,"",@"SHT_CUDA_INFO"
	.align	4


	//----- nvinfo : EIATTR_REGCOUNT
	.align		4
        /*0000*/ 	.byte	0x04, 0x2f
        /*0002*/ 	.short	(.L_4 - .L_3)
	.align		4
.L_3:
        /*0004*/ 	.word	index@(gluon_tcgen05)
        /*0008*/ 	.word	0x00000047


	//----- nvinfo : EIATTR_FRAME_SIZE
	.align		4
.L_4:
        /*000c*/ 	.byte	0x04, 0x11
        /*000e*/ 	.short	(.L_6 - .L_5)
	.align		4
.L_5:
        /*0010*/ 	.word	index@($__internal_2_$__cuda_sm10x_tcgen05_guardrail_trap_unallocated_columns_being_dealloced)
        /*0014*/ 	.word	0x00000000


	//----- nvinfo : EIATTR_FRAME_SIZE
	.align		4
.L_6:
        /*0018*/ 	.byte	0x04, 0x11
        /*001a*/ 	.short	(.L_8 - .L_7)
	.align		4
.L_7:
        /*001c*/ 	.word	index@($__internal_1_$__cuda_sm10x_tcgen05_guardrail_trap_phase_invalid_during_alloc)
        /*0020*/ 	.word	0x00000000


	//----- nvinfo : EIATTR_FRAME_SIZE
	.align		4
.L_8:
        /*0024*/ 	.byte	0x04, 0x11
        /*0026*/ 	.short	(.L_10 - .L_9)
	.align		4
.L_9:
        /*0028*/ 	.word	index@($__internal_0_$__cuda_sm10x_tcgen05_guardrail_trap_col_being_dealloced_not_returned_by_alloc)
        /*002c*/ 	.word	0x00000000


	//----- nvinfo : EIATTR_FRAME_SIZE
	.align		4
.L_10:
        /*0030*/ 	.byte	0x04, 0x11
        /*0032*/ 	.short	(.L_12 - .L_11)
	.align		4
.L_11:
        /*0034*/ 	.word	index@(gluon_tcgen05)
        /*0038*/ 	.word	0x00000000


	//----- nvinfo : EIATTR_MIN_STACK_SIZE
	.align		4
.L_12:
        /*003c*/ 	.byte	0x04, 0x12
        /*003e*/ 	.short	(.L_14 - .L_13)
	.align		4
.L_13:
        /*0040*/ 	.word	index@(gluon_tcgen05)
        /*0044*/ 	.word	0x00000000
.L_14:


//--------------------- .nv.info.gluon_tcgen05    --------------------------
	.section	.nv.info.gluon_tcgen05,"",@"SHT_CUDA_INFO"
	.sectionflags	@""
	.align	4


	//----- nvinfo : EIATTR_CUDA_API_VERSION
	.align		4
        /*0000*/ 	.byte	0x04, 0x37
        /*0002*/ 	.short	(.L_16 - .L_15)
.L_15:
        /*0004*/ 	.word	0x00000081


	//----- nvinfo : EIATTR_KPARAM_INFO
	.align		4
.L_16:
        /*0008*/ 	.byte	0x04, 0x17
        /*000a*/ 	.short	(.L_18 - .L_17)
.L_17:
        /*000c*/ 	.word	0x00000000
        /*0010*/ 	.short	0x000a
        /*0012*/ 	.short	0x0048
        /*0014*/ 	.byte	0x00, 0xf4, 0x21, 0x00


	//----- nvinfo : EIATTR_KPARAM_INFO
	.align		4
.L_18:
        /*0018*/ 	.byte	0x04, 0x17
        /*001a*/ 	.short	(.L_20 - .L_19)
.L_19:
        /*001c*/ 	.word	0x00000000
        /*0020*/ 	.short	0x0009
        /*0022*/ 	.short	0x0040
        /*0024*/ 	.byte	0x00, 0xf4, 0x21, 0x00


	//----- nvinfo : EIATTR_KPARAM_INFO
	.align		4
.L_20:
        /*0028*/ 	.byte	0x04, 0x17
        /*002a*/ 	.short	(.L_22 - .L_21)
.L_21:
        /*002c*/ 	.word	0x00000000
        /*0030*/ 	.short	0x0008
        /*0032*/ 	.short	0x0038
        /*0034*/ 	.byte	0x00, 0xf0, 0x21, 0x00


	//----- nvinfo : EIATTR_KPARAM_INFO
	.align		4
.L_22:
        /*0038*/ 	.byte	0x04, 0x17
        /*003a*/ 	.short	(.L_24 - .L_23)
.L_23:
        /*003c*/ 	.word	0x00000000
        /*0040*/ 	.short	0x0007
        /*0042*/ 	.short	0x0030
        /*0044*/ 	.byte	0x00, 0xf0, 0x21, 0x00


	//----- nvinfo : EIATTR_KPARAM_INFO
	.align		4
.L_24:
        /*0048*/ 	.byte	0x04, 0x17
        /*004a*/ 	.short	(.L_26 - .L_25)
.L_25:
        /*004c*/ 	.word	0x00000000
        /*0050*/ 	.short	0x0006
        /*0052*/ 	.short	0x0028
        /*0054*/ 	.byte	0x00, 0xf0, 0x21, 0x00


	//----- nvinfo : EIATTR_KPARAM_INFO
	.align		4
.L_26:
        /*0058*/ 	.byte	0x04, 0x17
        /*005a*/ 	.short	(.L_28 - .L_27)
.L_27:
        /*005c*/ 	.word	0x00000000
        /*0060*/ 	.short	0x0005
        /*0062*/ 	.short	0x0020
        /*0064*/ 	.byte	0x00, 0xf0, 0x11, 0x00


	//----- nvinfo : EIATTR_KPARAM_INFO
	.align		4
.L_28:
        /*0068*/ 	.byte	0x04, 0x17
        /*006a*/ 	.short	(.L_30 - .L_29)
.L_29:
        /*006c*/ 	.word	0x00000000
        /*0070*/ 	.short	0x0004
        /*0072*/ 	.short	0x001c
        /*0074*/ 	.byte	0x00, 0xf0, 0x11, 0x00


	//----- nvinfo : EIATTR_KPARAM_INFO
	.align		4
.L_30:
        /*0078*/ 	.byte	0x04, 0x17
        /*007a*/ 	.short	(.L_32 - .L_31)
.L_31:
        /*007c*/ 	.word	0x00000000
        /*0080*/ 	.short	0x0003
        /*0082*/ 	.short	0x0018
        /*0084*/ 	.byte	0x00, 0xf0, 0x11, 0x00


	//----- nvinfo : EIATTR_KPARAM_INFO
	.align		4
.L_32:
        /*0088*/ 	.byte	0x04, 0x17
        /*008a*/ 	.short	(.L_34 - .L_33)
.L_33:
        /*008c*/ 	.word	0x00000000
        /*0090*/ 	.short	0x0002
        /*0092*/ 	.short	0x0010
        /*0094*/ 	.byte	0x00, 0xf4, 0x21, 0x00


	//----- nvinfo : EIATTR_KPARAM_INFO
	.align		4
.L_34:
        /*0098*/ 	.byte	0x04, 0x17
        /*009a*/ 	.short	(.L_36 - .L_35)
.L_35:
        /*009c*/ 	.word	0x00000000
        /*00a0*/ 	.short	0x0001
        /*00a2*/ 	.short	0x0008
        /*00a4*/ 	.byte	0x00, 0xf4, 0x21, 0x00


	//----- nvinfo : EIATTR_KPARAM_INFO
	.align		4
.L_36:
        /*00a8*/ 	.byte	0x04, 0x17
        /*00aa*/ 	.short	(.L_38 - .L_37)
.L_37:
        /*00ac*/ 	.word	0x00000000
        /*00b0*/ 	.short	0x0000
        /*00b2*/ 	.short	0x0000
        /*00b4*/ 	.byte	0x00, 0xf4, 0x21, 0x00


	//----- nvinfo : EIATTR_AT_ENTRY_FRAGMENTS
	.align		4
.L_38:
        /*00b8*/ 	.byte	0x04, 0x4f
        /*00ba*/ 	.short	(.L_40 - .L_39)


	//   ....[0]....
.L_39:
        /*00bc*/ 	.word	0x00000004


	//----- nvinfo : EIATTR_RESERVED_SMEM_USED
	.align		4
.L_40:
        /*00c0*/ 	.byte	0x01, 0x41
	.zero		2


	//----- nvinfo : EIATTR_SPARSE_MMA_MASK
	.align		4
        /*00c4*/ 	.byte	0x03, 0x50
        /*00c6*/ 	.short	0x0000


	//----- nvinfo : EIATTR_TCGEN05_1CTA_USED
	.align		4
        /*00c8*/ 	.byte	0x01, 0x51
	.zero		2


	//----- nvinfo : EIATTR_MAXREG_COUNT
	.align		4
        /*00cc*/ 	.byte	0x03, 0x1b
        /*00ce*/ 	.short	0x00ff


	//----- nvinfo : EIATTR_NUM_BARRIERS
	.align		4
        /*00d0*/ 	.byte	0x02, 0x4c
        /*00d2*/ 	.byte	0x01
	.zero		1


	//----- nvinfo : EIATTR_INT_WARP_WIDE_INSTR_OFFSETS
	.align		4
        /*00d4*/ 	.byte	0x04, 0x31
        /*00d6*/ 	.short	(.L_42 - .L_41)


	//   ....[0]....
.L_41:
        /*00d8*/ 	.word	0x00001750


	//   ....[1]....
        /*00dc*/ 	.word	0x00001770


	//   ....[2]....
        /*00e0*/ 	.word	0x000017f0


	//   ....[3]....
        /*00e4*/ 	.word	0x00001bb0


	//   ....[4]....
        /*00e8*/ 	.word	0x00001bc0


	//   ....[5]....
        /*00ec*/ 	.word	0x00001c20


	//   ....[6]....
        /*00f0*/ 	.word	0x00001c30


	//   ....[7]....
        /*00f4*/ 	.word	0x00001e60


	//   ....[8]....
        /*00f8*/ 	.word	0x00001e70


	//   ....[9]....
        /*00fc*/ 	.word	0x00001ff0


	//   ....[10]....
        /*0100*/ 	.word	0x00002020


	//   ....[11]....
        /*0104*/ 	.word	0x00002050


	//   ....[12]....
        /*0108*/ 	.word	0x00002070


	//   ....[13]....
        /*010c*/ 	.word	0x00002290


	//   ....[14]....
        /*0110*/ 	.word	0x000022a0


	//   ....[15]....
        /*0114*/ 	.word	0x00002670


	//   ....[16]....
        /*0118*/ 	.word	0x00002680


	//   ....[17]....
        /*011c*/ 	.word	0x00002b70


	//   ....[18]....
        /*0120*/ 	.word	0x00002bc0


	//----- nvinfo : EIATTR_COOP_GROUP_MASK_REGIDS
	.align		4
.L_42:
        /*0124*/ 	.byte	0x04, 0x29
        /*0126*/ 	.short	(.L_44 - .L_43)


	//   ....[0]....
.L_43:
        /*0128*/ 	.word	0xffffffff


	//   ....[1]....
        /*012c*/ 	.word	0xffffffff


	//   ....[2]....
        /*0130*/ 	.word	0xffffffff


	//   ....[3]....
        /*0134*/ 	.word	0xffffffff


	//   ....[4]....
        /*0138*/ 	.word	0xffffffff


	//   ....[5]....
        /*013c*/ 	.word	0xffffffff


	//   ....[6]....
        /*0140*/ 	.word	0xffffffff


	//   ....[7]....
        /*0144*/ 	.word	0xffffffff


	//   ....[8]....
        /*0148*/ 	.word	0xffffffff


	//   ....[9]....
        /*014c*/ 	.word	0xffffffff


	//----- nvinfo : EIATTR_COOP_GROUP_INSTR_OFFSETS
	.align		4
.L_44:
        /*0150*/ 	.byte	0x04, 0x28
        /*0152*/ 	.short	(.L_46 - .L_45)


	//   ....[0]....
.L_45:
        /*0154*/ 	.word	0x00000050


	//   ....[1]....
        /*0158*/ 	.word	0x00000310


	//   ....[2]....
        /*015c*/ 	.word	0x00000500


	//   ....[3]....
        /*0160*/ 	.word	0x000009a0


	//   ....[4]....
        /*0164*/ 	.word	0x00000ae0


	//   ....[5]....
        /*0168*/ 	.word	0x00000fe0


	//   ....[6]....
        /*016c*/ 	.word	0x00001120


	//   ....[7]....
        /*0170*/ 	.word	0x00001610


	//   ....[8]....
        /*0174*/ 	.word	0x00002a00


	//   ....[9]....
        /*0178*/ 	.word	0x00002c70


	//----- nvinfo : EIATTR_VRC_CTA_INIT_COUNT
	.align		4
.L_46:
        /*017c*/ 	.byte	0x02, 0x4a
        /*017e*/ 	.byte	0x80
	.zero		1


	//----- nvinfo : EIATTR_MBARRIER_INSTR_OFFSETS
	.align		4
        /*0180*/ 	.byte	0x04, 0x39
        /*0182*/ 	.short	(.L_48 - .L_47)


	//   ....[0]....
.L_47:
        /*0184*/ 	.word	0x00001810
        /*0188*/ 	.word	0x000000ff
        /*018c*/ 	.word	0x0000c000
        /*0190*/ 	.short	0x0100
        /*0192*/ 	.byte	0x08
	.zero		1


	//   ....[1]....
        /*0194*/ 	.word	0x00001820
        /*0198*/ 	.word	0x000000ff
        /*019c*/ 	.word	0x0000c020
        /*01a0*/ 	.short	0x0100
        /*01a2*/ 	.byte	0x08
	.zero		1


	//   ....[2]....
        /*01a4*/ 	.word	0x000018d0
        /*01a8*/ 	.word	0x000000ff
        /*01ac*/ 	.word	0x0000c008
        /*01b0*/ 	.short	0x0100
        /*01b2*/ 	.byte	0x08
	.zero		1


	//   ....[3]....
        /*01b4*/ 	.word	0x000018e0
        /*01b8*/ 	.word	0x000000ff
        /*01bc*/ 	.word	0x0000c028
        /*01c0*/ 	.short	0x0100
        /*01c2*/ 	.byte	0x08
	.zero		1


	//   ....[4]....
        /*01c4*/ 	.word	0x000019c0
        /*01c8*/ 	.word	0x000000ff
        /*01cc*/ 	.word	0x0000c010
        /*01d0*/ 	.short	0x0100
        /*01d2*/ 	.byte	0x08
	.zero		1


	//   ....[5]....
        /*01d4*/ 	.word	0x000019d0
        /*01d8*/ 	.word	0x000000ff
        /*01dc*/ 	.word	0x0000c030
        /*01e0*/ 	.short	0x0100
        /*01e2*/ 	.byte	0x08
	.zero		1


	//   ....[6]....
        /*01e4*/ 	.word	0x00001ae0
        /*01e8*/ 	.word	0x000000ff
        /*01ec*/ 	.word	0x0000c018
        /*01f0*/ 	.short	0x0100
        /*01f2*/ 	.byte	0x08
	.zero		1


	//   ....[7]....
        /*01f4*/ 	.word	0x00001af0
        /*01f8*/ 	.word	0x000000ff
        /*01fc*/ 	.word	0x0000c038
        /*0200*/ 	.short	0x0100
        /*0202*/ 	.byte	0x08
	.zero		1


	//   ....[8]....
        /*0204*/ 	.word	0x00001cc0
        /*0208*/ 	.word	0x000000ff
        /*020c*/ 	.word	0x0000c000
        /*0210*/ 	.short	0x010a
        /*0212*/ 	.byte	0x08
	.zero		1


	//   ....[9]....
        /*0214*/ 	.word	0x00001ec0
        /*0218*/ 	.word	0x000000ff
        /*021c*/ 	.word	0x0000c020
        /*0220*/ 	.short	0x010a
        /*0222*/ 	.byte	0x08
	.zero		1


	//   ....[10]....
        /*0224*/ 	.word	0x000020f0
        /*0228*/ 	.word	0x000000ff
        /*022c*/ 	.word	0x0000c000
        /*0230*/ 	.short	0x010a
        /*0232*/ 	.byte	0x1c
	.zero		1


	//   ....[11]....
        /*0234*/ 	.word	0x000022e0
        /*0238*/ 	.word	0x000000ff
        /*023c*/ 	.word	0x0000c020
        /*0240*/ 	.short	0x010a
        /*0242*/ 	.byte	0x1c
	.zero		1


	//   ....[12]....
        /*0244*/ 	.word	0x000023b0
        /*0248*/ 	.word	0x000000ff
        /*024c*/ 	.word	0x0000c000
        /*0250*/ 	.short	0x0108
        /*0252*/ 	.byte	0x08
	.zero		1


	//   ....[13]....
        /*0254*/ 	.word	0x000023c0
        /*0258*/ 	.word	0x000000ff
        /*025c*/ 	.word	0x0000c020
        /*0260*/ 	.short	0x0108
        /*0262*/ 	.byte	0x08
	.zero		1


	//   ....[14]....
        /*0264*/ 	.word	0x00002410
        /*0268*/ 	.word	0x000000ff
        /*026c*/ 	.word	0x0000c008
        /*0270*/ 	.short	0x0108
        /*0272*/ 	.byte	0x08
	.zero		1


	//   ....[15]....
        /*0274*/ 	.word	0x00002420
        /*0278*/ 	.word	0x000000ff
        /*027c*/ 	.word	0x0000c028
        /*0280*/ 	.short	0x0108
        /*0282*/ 	.byte	0x08
	.zero		1


	//   ....[16]....
        /*0284*/ 	.word	0x00002470
        /*0288*/ 	.word	0x000000ff
        /*028c*/ 	.word	0x0000c010
        /*0290*/ 	.short	0x0108
        /*0292*/ 	.byte	0x08
	.zero		1


	//   ....[17]....
        /*0294*/ 	.word	0x00002480
        /*0298*/ 	.word	0x000000ff
        /*029c*/ 	.word	0x0000c030
        /*02a0*/ 	.short	0x0108
        /*02a2*/ 	.byte	0x08
	.zero		1


	//   ....[18]....
        /*02a4*/ 	.word	0x000024d0
        /*02a8*/ 	.word	0x000000ff
        /*02ac*/ 	.word	0x0000c018
        /*02b0*/ 	.short	0x0108
        /*02b2*/ 	.byte	0x08
	.zero		1


	//   ....[19]....
        /*02b4*/ 	.word	0x000024e0
        /*02b8*/ 	.word	0x000000ff
        /*02bc*/ 	.word	0x0000c038
        /*02c0*/ 	.short	0x0108
        /*02c2*/ 	.byte	0x08
	.zero		1


	//   ....[20]....
        /*02c4*/ 	.word	0x00002c90
        /*02c8*/ 	.word	0x000000ff
        /*02cc*/ 	.word	0x0000c000
        /*02d0*/ 	.short	0x010a
        /*02d2*/ 	.byte	0x08
	.zero		1


	//   ....[21]....
        /*02d4*/ 	.word	0x00002cc0
        /*02d8*/ 	.word	0x000000ff
        /*02dc*/ 	.word	0x0000c020
        /*02e0*/ 	.short	0x010a
        /*02e2*/ 	.byte	0x08
	.zero		1


	//   ....[22]....
        /*02e4*/ 	.word	0x00002cf0
        /*02e8*/ 	.word	0x000000ff
        /*02ec*/ 	.word	0x0000c000
        /*02f0*/ 	.short	0x010a
        /*02f2*/ 	.byte	0x1c
	.zero		1


	//   ....[23]....
        /*02f4*/ 	.word	0x00002d20
        /*02f8*/ 	.word	0x000000ff
        /*02fc*/ 	.word	0x0000c020
        /*0300*/ 	.short	0x010a
        /*0302*/ 	.byte	0x1c
	.zero		1


	//----- nvinfo : EIATTR_NUM_MBARRIERS
	.align		4
.L_48:
        /*0304*/ 	.byte	0x03, 0x38
        /*0306*/ 	.short	0x0008


	//----- nvinfo : EIATTR_EXIT_INSTR_OFFSETS
	.align		4
        /*0308*/ 	.byte	0x04, 0x1c
        /*030a*/ 	.short	(.L_50 - .L_49)


	//   ....[0]....
.L_49:
        /*030c*/ 	.word	0x00002c80


	//----- nvinfo : EIATTR_REQNTID
	.align		4
.L_50:
        /*0310*/ 	.byte	0x04, 0x10
        /*0312*/ 	.short	(.L_52 - .L_51)
.L_51:
        /*0314*/ 	.word	0x00000080
        /*0318*/ 	.word	0x00000001
        /*031c*/ 	.word	0x00000001


	//----- nvinfo : EIATTR_CRS_STACK_SIZE
	.align		4
.L_52:
        /*0320*/ 	.byte	0x04, 0x1e
        /*0322*/ 	.short	(.L_54 - .L_53)
.L_53:
        /*0324*/ 	.word	0x00000000


	//----- nvinfo : EIATTR_CBANK_PARAM_SIZE
	.align		4
.L_54:
        /*0328*/ 	.byte	0x03, 0x19
        /*032a*/ 	.short	0x0050


	//----- nvinfo : EIATTR_PARAM_CBANK
	.align		4
        /*032c*/ 	.byte	0x04, 0x0a
        /*032e*/ 	.short	(.L_56 - .L_55)
	.align		4
.L_55:
        /*0330*/ 	.word	index@(.nv.constant0.gluon_tcgen05)
        /*0334*/ 	.short	0x0380
        /*0336*/ 	.short	0x0050


	//----- nvinfo : EIATTR_SW_WAR
	.align		4
.L_56:
        /*0338*/ 	.byte	0x04, 0x36
        /*033a*/ 	.short	(.L_58 - .L_57)
.L_57:
        /*033c*/ 	.word	0x00000008
.L_58:


//--------------------- .nv.compat                --------------------------
	.section	.nv.compat,"",@"SHT_CUDA_COMPAT_INFO"
	.align	4
        /*0000*/ 	.byte	0x02, 0x02, 0x02, 0x00, 0x02, 0x05, 0x05, 0x00, 0x02, 0x03, 0x03, 0x00, 0x02, 0x06, 0x01, 0x00


//--------------------- .nv.callgraph             --------------------------
	.section	.nv.callgraph,"",@"SHT_CUDA_CALLGRAPH"
	.align	4
	.sectionentsize	8
	.align		4
        /*0000*/ 	.word	0x00000000
	.align		4
        /*0004*/ 	.word	0xffffffff
	.align		4
        /*0008*/ 	.word	0x00000000
	.align		4
        /*000c*/ 	.word	0xfffffffe
	.align		4
        /*0010*/ 	.word	0x00000000
	.align		4
        /*0014*/ 	.word	0xfffffffd
	.align		4
        /*0018*/ 	.word	0x00000000
	.align		4
        /*001c*/ 	.word	0xfffffffc


//--------------------- .text.gluon_tcgen05       --------------------------
	.section	.text.gluon_tcgen05,"ax",@progbits
	.align	128
        .global         gluon_tcgen05
        .type           gluon_tcgen05,@function
        .size           gluon_tcgen05,(.L_x_85 - gluon_tcgen05)
        .other          gluon_tcgen05,@"STO_CUDA_ENTRY STV_DEFAULT"
gluon_tcgen05:
.text.gluon_tcgen05:
[----:B------:R-:W1:Y:S01]  /*0000*/  LDC R1, c[0x0][0x37c] ;  /* 0x0000df00ff017b82 */ /* 0x000e620000000800 */
[----:B------:R-:W2:Y:S02]  /*0010*/  S2R R0, SR_TID.X ;  /* 0x0000000000007919 */ /* 0x000ea40000002100 */
[----:B--2---:R-:W-:-:S13]  /*0020*/  ISETP.GE.U32.AND P2, PT, R0, 0x20, PT ;  /* 0x000000200000780c */ /* 0x004fda0003f46070 */
[----:B------:R-:W-:Y:S05]  /*0030*/  @P2 BRA `(.L_x_0) ;  /* 0x0000000000b82947 */ /* 0x000fea0003800000 */
[----:B------:R-:W2:Y:S01]  /*0040*/  S2UR UR6, SR_CgaCtaId ;  /* 0x00000000000679c3 */ /* 0x000ea20000008800 */
[----:B------:R-:W-:Y:S01]  /*0050*/  NOP ;  /* 0x0000000000007918 */ /* 0x000fe20000000000 */
[----:B------:R-:W-:Y:S02]  /*0060*/  UMOV UR4, 0x40 ;  /* 0x0000004000047882 */ /* 0x000fe40000000000 */
[----:B--2---:R-:W-:-:S09]  /*0070*/  ULEA UR4, UR6, UR4, 0x18 ;  /* 0x0000000406047291 */ /* 0x004fd2000f8ec0ff */
[----:B------:R-:W2:Y:S01]  /*0080*/  LDS.U8 R2, [UR4] ;  /* 0x00000004ff027984 */ /* 0x000ea20008000000 */
[----:B------:R-:W-:Y:S02]  /*0090*/  UMOV UR4, 0x400 ;  /* 0x0000040000047882 */ /* 0x000fe40000000000 */
[----:B------:R-:W-:Y:S01]  /*00a0*/  ULEA UR4, UR6, UR4, 0x18 ;  /* 0x0000000406047291 */ /* 0x000fe2000f8ec0ff */
[----:B--2---:R-:W-:-:S13]  /*00b0*/  ISETP.NE.AND P0, PT, R2, RZ, PT ;  /* 0x000000ff0200720c */ /* 0x004fda0003f05270 */
[----:B------:R-:W-:Y:S05]  /*00c0*/  @P0 BRA `(.L_x_1) ;  /* 0x00000000007c0947 */ /* 0x000fea0003800000 */
[----:B------:R-:W-:-:S13]  /*00d0*/  ELECT P0, URZ, PT ;  /* 0x0000000000ff782f */ /* 0x000fda0003800000 */
[----:B------:R-:W-:Y:S05]  /*00e0*/  @!P0 BRA `(.L_x_2) ;  /* 0x0000000000848947 */ /* 0x000fea0003800000 */
[----:B------:R-:W-:Y:S01]  /*00f0*/  UMOV UR5, 0x4 ;  /* 0x0000000400057882 */ /* 0x000fe20000000000 */
[----:B------:R-:W-:Y:S02]  /*0100*/  IMAD.MOV.U32 R5, RZ, RZ, 0x1 ;  /* 0x00000001ff057424 */ /* 0x000fe400078e00ff */
[----:B------:R-:W-:Y:S02]  /*0110*/  IMAD.MOV.U32 R3, RZ, RZ, 0xf ;  /* 0x0000000fff037424 */ /* 0x000fe400078e00ff */
[----:B------:R-:W-:Y:S04]  /*0120*/  DEPBAR.LE SB2, 0x36 ;  /* 0x0000ad800000791a */ /* 0x000fe80000000000 */
[----:B------:R-:W2:Y:S02]  /*0130*/  UTCATOMSWS.FIND_AND_SET.ALIGN UP0, UR5, UR5 ;  /* 0x00000005000575e3 */ /* 0x000ea40008000800 */
[----:B--2---:R-:W-:-:S04]  /*0140*/  PLOP3.LUT P0, PT, PT, PT, UP0, 0x80, 0x8 ;  /* 0x000000000008781c */ /* 0x004fc80003f0f008 */
[----:B------:R-:W-:-:S04]  /*0150*/  SEL R2, RZ, 0xffffffff, !P0 ;  /* 0xffffffffff027807 */ /* 0x000fc80004000000 */
[----:B------:R-:W-:Y:S01]  /*0160*/  ISETP.NE.AND P0, PT, R2, RZ, PT ;  /* 0x000000ff0200720c */ /* 0x000fe20003f05270 */
[----:B------:R-:W-:-:S12]  /*0170*/  IMAD.U32 R2, RZ, RZ, UR5 ;  /* 0x00000005ff027e24 */ /* 0x000fd8000f8e00ff */
[----:B------:R-:W-:Y:S05]  /*0180*/  @P0 BRA `(.L_x_3) ;  /* 0x0000000000240947 */ /* 0x000fea0003800000 */
.L_x_4:
[----:B------:R-:W-:Y:S05]  /*0190*/  NANOSLEEP 0x64 ;  /* 0x000000640000795d */ /* 0x000fea0003800000 */
[----:B------:R-:W-:-:S05]  /*01a0*/  UMOV UR5, 0x4 ;  /* 0x0000000400057882 */ /* 0x000fca0000000000 */
[----:B------:R-:W-:Y:S04]  /*01b0*/  DEPBAR.LE SB2, 0x36 ;  /* 0x0000ad800000791a */ /* 0x000fe80000000000 */
[----:B------:R-:W2:Y:S02]  /*01c0*/  UTCATOMSWS.FIND_AND_SET.ALIGN UP0, UR5, UR5 ;  /* 0x00000005000575e3 */ /* 0x000ea40008000800 */
[----:B--2---:R-:W-:-:S04]  /*01d0*/  PLOP3.LUT P0, PT, PT, PT, UP0, 0x80, 0x8 ;  /* 0x000000000008781c */ /* 0x004fc80003f0f008 */
[----:B------:R-:W-:-:S04]  /*01e0*/  SEL R2, RZ, 0xffffffff, !P0 ;  /* 0xffffffffff027807 */ /* 0x000fc80004000000 */
[----:B------:R-:W-:Y:S01]  /*01f0*/  ISETP.NE.AND P0, PT, R2, RZ, PT ;  /* 0x000000ff0200720c */ /* 0x000fe20003f05270 */
[----:B------:R-:W-:-:S12]  /*0200*/  IMAD.U32 R2, RZ, RZ, UR5 ;  /* 0x00000005ff027e24 */ /* 0x000fd8000f8e00ff */
[----:B------:R-:W-:Y:S05]  /*0210*/  @!P0 BRA `(.L_x_4) ;  /* 0xfffffffc00dc8947 */ /* 0x000fea000383ffff */
.L_x_3:
[C---:B------:R-:W-:Y:S01]  /*0220*/  VIADD R4, R2.reuse, 0x10 ;  /* 0x0000001002047836 */ /* 0x040fe20000000000 */
[----:B------:R-:W-:Y:S01]  /*0230*/  UMOV UR5, 0x50 ;  /* 0x0000005000057882 */ /* 0x000fe20000000000 */
[----:B------:R-:W-:Y:S01]  /*0240*/  SHF.L.U32 R3, R3, R2, RZ ;  /* 0x0000000203037219 */ /* 0x000fe200000006ff */
[----:B------:R-:W-:Y:S01]  /*0250*/  ULEA UR5, UR6, UR5, 0x18 ;  /* 0x0000000506057291 */ /* 0x000fe2000f8ec0ff */
[----:B------:R-:W-:Y:S01]  /*0260*/  IMAD.SHL.U32 R2, R2, 0x20, RZ ;  /* 0x0000002002027824 */ /* 0x000fe200078e00ff */
[----:B------:R-:W-:-:S04]  /*0270*/  SHF.L.U32 R4, R5, R4, RZ ;  /* 0x0000000405047219 */ /* 0x000fc800000006ff */
[----:B------:R-:W-:-:S05]  /*0280*/  LOP3.LUT R3, R4, R3, RZ, 0xfc, !PT ;  /* 0x0000000304037212 */ /* 0x000fca00078efcff */
[----:B------:R2:W-:Y:S04]  /*0290*/  ATOMS.OR RZ, [UR5], R3 ;  /* 0x00000003ffff798c */ /* 0x0005e8000b000005 */
[----:B------:R2:W-:Y:S01]  /*02a0*/  STS [UR4], R2 ;  /* 0x00000002ff007988 */ /* 0x0005e20008000804 */
[----:B------:R-:W-:Y:S05]  /*02b0*/  BRA `(.L_x_2) ;  /* 0x0000000000107947 */ /* 0x000fea0003800000 */
.L_x_1:
[----:B------:R-:W-:Y:S01]  /*02c0*/  IMAD.MOV.U32 R3, RZ, RZ, -0x1 ;  /* 0xffffffffff037424 */ /* 0x000fe200078e00ff */
[----:B------:R-:W-:-:S04]  /*02d0*/  MOV R2, 0x300 ;  /* 0x0000030000027802 */ /* 0x000fc80000000f00 */
[----:B------:R2:W-:Y:S03]  /*02e0*/  STS [UR4], R3 ;  /* 0x00000003ff007988 */ /* 0x0005e60008000804 */
[----:B-12---:R-:W-:Y:S05]  /*02f0*/  CALL.REL.NOINC `($__internal_1_$__cuda_sm10x_tcgen05_guardrail_trap_phase_invalid_during_alloc) ;  /* 0x0000002800a07944 */ /* 0x006fea0003c00000 */
.L_x_2:
[----:B------:R-:W-:Y:S05]  /*0300*/  WARPSYNC.ALL ;  /* 0x0000000000007948 */ /* 0x000fea0003800000 */
[----:B------:R-:W-:Y:S01]  /*0310*/  NOP ;  /* 0x0000000000007918 */ /* 0x000fe20000000000 */
.L_x_0:
[----:B------:R-:W3:Y:S08]  /*0320*/  S2UR UR4, SR_CgaCtaId ;  /* 0x00000000000479c3 */ /* 0x000ef00000008800 */
[----:B------:R-:W-:Y:S01]  /*0330*/  BAR.SYNC.DEFER_BLOCKING 0x0 ;  /* 0x0000000000007b1d */ /* 0x000fe20000010000 */
[----:B------:R-:W-:-:S05]  /*0340*/  LOP3.LUT R68, R0, 0x7f, RZ, 0xc0, !PT ;  /* 0x0000007f00447812 */ /* 0x000fca00078ec0ff */
[----:B------:R-:W-:Y:S02]  /*0350*/  UMOV UR8, 0x400 ;  /* 0x0000040000087882 */ /* 0x000fe40000000000 */
[----:B--2---:R-:W2:Y:S08]  /*0360*/  LDC R3, c[0x0][0x398] ;  /* 0x0000e600ff037b82 */ /* 0x004eb00000000800 */
[----:B------:R-:W4:Y:S01]  /*0370*/  LDC R10, c[0x0][0x3a0] ;  /* 0x0000e800ff0a7b82 */ /* 0x000f220000000800 */
[----:B---3--:R-:W-:-:S07]  /*0380*/  ULEA UR8, UR4, UR8, 0x18 ;  /* 0x0000000804087291 */ /* 0x008fce000f8ec0ff */
[----:B------:R-:W3:Y:S02]  /*0390*/  S2UR UR15, SR_CTAID.Y ;  /* 0x00000000000f79c3 */ /* 0x000ee40000002600 */
[----:B------:R-:W5:Y:S06]  /*03a0*/  LDS R4, [UR8] ;  /* 0x00000008ff047984 */ /* 0x000f6c0008000800 */
[----:B------:R-:W-:Y:S06]  /*03b0*/  BAR.SYNC.DEFER_BLOCKING 0x0 ;  /* 0x0000000000007b1d */ /* 0x000fec0000010000 */
[----:B------:R-:W-:Y:S05]  /*03c0*/  @P2 BRA `(.L_x_5) ;  /* 0x0000000000182947 */ /* 0x000fea0003800000 */
[----:B------:R-:W-:Y:S01]  /*03d0*/  ELECT P0, URZ, PT ;  /* 0x0000000000ff782f */ /* 0x000fe20003800000 */
[----:B------:R-:W-:Y:S01]  /*03e0*/  IMAD.MOV.U32 R2, RZ, RZ, 0x1 ;  /* 0x00000001ff027424 */ /* 0x000fe200078e00ff */
[----:B------:R-:W-:Y:S01]  /*03f0*/  UMOV UR5, 0x40 ;  /* 0x0000004000057882 */ /* 0x000fe20000000000 */
[----:B------:R-:W-:Y:S01]  /*0400*/  UVIRTCOUNT.DEALLOC.SMPOOL 0x80 ;  /* 0x000000800000784c */ /* 0x000fe20000000000 */
[----:B------:R-:W-:-:S09]  /*0410*/  ULEA UR5, UR4, UR5, 0x18 ;  /* 0x0000000504057291 */ /* 0x000fd2000f8ec0ff */
[----:B------:R5:W-:Y:S03]  /*0420*/  @P0 STS.U8 [UR5], R2 ;  /* 0x00000002ff000988 */ /* 0x000be60008000005 */
.L_x_5:
[----:B------:R-:W5:Y:S01]  /*0430*/  S2UR UR4, SR_CTAID.Z ;  /* 0x00000000000479c3 */ /* 0x000f620000002700 */
[----:B------:R-:W4:Y:S01]  /*0440*/  LDCU UR5, c[0x0][0x370] ;  /* 0x00006e00ff0577ac */ /* 0x000f220008000800 */
[C---:B------:R-:W-:Y:S01]  /*0450*/  ISETP.GE.U32.AND P0, PT, R68.reuse, 0x20, PT ;  /* 0x000000204400780c */ /* 0x040fe20003f06070 */
[----:B--2--5:R-:W-:Y:S01]  /*0460*/  VIADD R2, R3, 0xffffffff ;  /* 0xffffffff03027836 */ /* 0x024fe20000000000 */
[C---:B------:R-:W-:Y:S01]  /*0470*/  ISETP.NE.U32.AND P3, PT, R68.reuse, RZ, PT ;  /* 0x000000ff4400720c */ /* 0x040fe20003f65070 */
[----:B------:R-:W2:Y:S01]  /*0480*/  LDCU UR6, c[0x0][0x374] ;  /* 0x00006e80ff0677ac */ /* 0x000ea20008000800 */
[----:B------:R-:W-:Y:S01]  /*0490*/  LEA R11, R68, UR8, 0x2 ;  /* 0x00000008440b7c11 */ /* 0x000fe2000f8e10ff */
[----:B----4-:R-:W-:Y:S01]  /*04a0*/  VIADD R12, R10, 0xffffffff ;  /* 0xffffffff0a0c7836 */ /* 0x010fe20000000000 */
[----:B------:R-:W4:Y:S01]  /*04b0*/  S2UR UR7, SR_CTAID.X ;  /* 0x00000000000779c3 */ /* 0x000f220000002500 */
[----:B------:R-:W5:Y:S01]  /*04c0*/  LDCU.64 UR20, c[0x0][0x3c0] ;  /* 0x00007800ff1477ac */ /* 0x000f620008000a00 */
[----:B------:R-:W-:Y:S01]  /*04d0*/  R2UR UR23, R4 ;  /* 0x00000000041772ca */ /* 0x000fe200000e0000 */
[----:B------:R-:W-:Y:S04]  /*04e0*/  BSSY.RECONVERGENT B0, `(.L_x_6) ;  /* 0x0000011000007945 */ /* 0x000fe80003800200 */
[----:B------:R3:W-:Y:S01]  /*04f0*/  @!P0 STS [R11], RZ ;  /* 0x000000ff0b008388 */ /* 0x0007e20000000800 */
[----:B------:R-:W-:-:S03]  /*0500*/  NOP ;  /* 0x0000000000007918 */ /* 0x000fc60000000000 */
[----:B------:R3:W-:Y:S02]  /*0510*/  @!P3 STS [UR8+0x24], R2 ;  /* 0x00002402ff00b988 */ /* 0x0007e40008000808 */
[----:B--23--:R-:W-:Y:S02]  /*0520*/  UIMAD UR4, UR4, UR6, UR15 ;  /* 0x00000006040472a4 */ /* 0x00cfe4000f8e020f */
[----:B------:R2:W-:Y:S02]  /*0530*/  @!P3 STS [UR8+0x20], R12 ;  /* 0x0000200cff00b988 */ /* 0x0005e40008000808 */
[----:B----4-:R-:W-:-:S04]  /*0540*/  UIMAD UR4, UR4, UR5, UR7 ;  /* 0x00000005040472a4 */ /* 0x010fc8000f8e0207 */
[----:B------:R-:W-:-:S04]  /*0550*/  UIMAD UR4, UR4, 0x180, URZ ;  /* 0x00000180040478a4 */ /* 0x000fc8000f8e02ff */
[----:B-----5:R-:W-:-:S04]  /*0560*/  UIADD3 UR24, UP0, UPT, UR4, UR20, URZ ;  /* 0x0000001404187290 */ /* 0x020fc8000ff1e0ff */
[----:B------:R-:W-:Y:S01]  /*0570*/  ULEA.HI.X.SX32 UR25, UR4, UR21, 0x1, UP0 ;  /* 0x0000001504197291 */ /* 0x000fe200080f0eff */
[----:B--2---:R-:W-:Y:S11]  /*0580*/  @P3 BRA `(.L_x_7) ;  /* 0x0000000000183947 */ /* 0x004ff60003800000 */
[----:B------:R-:W2:Y:S01]  /*0590*/  LDS R3, [UR8+0x8] ;  /* 0x00000808ff037984 */ /* 0x000ea20008000800 */
[----:B------:R-:W3:Y:S01]  /*05a0*/  LDC.64 R6, c[0x0][0x380] ;  /* 0x0000e000ff067b82 */ /* 0x000ee20000000a00 */
[----:B------:R-:W-:Y:S02]  /*05b0*/  IMAD.MOV.U32 R4, RZ, RZ, 0x70 ;  /* 0x00000070ff047424 */ /* 0x000fe400078e00ff */
[----:B---3--:R3:W-:Y:S03]  /*05c0*/  STS.64 [UR8], R6 ;  /* 0x00000006ff007988 */ /* 0x0087e60008000a08 */
[----:B--2---:R-:W-:-:S05]  /*05d0*/  LOP3.LUT R3, R3, 0x10, R4, 0xd8, !PT ;  /* 0x0000001003037812 */ /* 0x004fca00078ed804 */
[----:B------:R3:W-:Y:S02]  /*05e0*/  STS [UR8+0x8], R3 ;  /* 0x00000803ff007988 */ /* 0x0007e40008000808 */
.L_x_7:
[----:B------:R-:W-:Y:S05]  /*05f0*/  BSYNC.RECONVERGENT B0 ;  /* 0x0000000000007941 */ /* 0x000fea0003800200 */
.L_x_6:
[----:B------:R-:W-:Y:S04]  /*0600*/  BSSY.RECONVERGENT B0, `(.L_x_8) ;  /* 0x000000a000007945 */ /* 0x000fe80003800200 */
[----:B------:R-:W-:Y:S05]  /*0610*/  @P3 BRA `(.L_x_9) ;  /* 0x0000000000203947 */ /* 0x000fea0003800000 */
[----:B---3--:R-:W2:Y:S01]  /*0620*/  LDS R3, [UR8+0x34] ;  /* 0x00003408ff037984 */ /* 0x008ea20008000800 */
[----:B------:R-:W-:Y:S02]  /*0630*/  IMAD.MOV.U32 R4, RZ, RZ, 0x1f000000 ;  /* 0x1f000000ff047424 */ /* 0x000fe400078e00ff */
[----:B------:R-:W-:Y:S01]  /*0640*/  @!P3 IMAD.MOV.U32 R5, RZ, RZ, 0x3f ;  /* 0x0000003fff05b424 */ /* 0x000fe200078e00ff */
[----:B------:R-:W3:Y:S02]  /*0650*/  @!P3 LDS R6, [UR8+0x38] ;  /* 0x00003808ff06b984 */ /* 0x000ee40008000800 */
[----:B--2---:R-:W-:Y:S02]  /*0660*/  LOP3.LUT R3, R3, 0xff000000, R4, 0xb8, !PT ;  /* 0xff00000003037812 */ /* 0x004fe400078eb804 */
[----:B---3--:R-:W-:-:S03]  /*0670*/  @!P3 LOP3.LUT R4, R6, 0xff, R5, 0xb8, !PT ;  /* 0x000000ff0604b812 */ /* 0x008fc600078eb805 */
[----:B------:R2:W-:Y:S04]  /*0680*/  STS [UR8+0x34], R3 ;  /* 0x00003403ff007988 */ /* 0x0005e80008000808 */
[----:B------:R2:W-:Y:S02]  /*0690*/  @!P3 STS [UR8+0x38], R4 ;  /* 0x00003804ff00b988 */ /* 0x0005e40008000808 */
.L_x_9:
[----:B------:R-:W-:Y:S05]  /*06a0*/  BSYNC.RECONVERGENT B0 ;  /* 0x0000000000007941 */ /* 0x000fea0003800200 */
.L_x_8:
[----:B------:R-:W-:Y:S04]  /*06b0*/  BSSY.RECONVERGENT B0, `(.L_x_10) ;  /* 0x000000e000007945 */ /* 0x000fe80003800200 */
[----:B------:R-:W-:Y:S05]  /*06c0*/  @P3 BRA `(.L_x_11) ;  /* 0x0000000000303947 */ /* 0x000fea0003800000 */
[----:B--2---:R-:W2:Y:S01]  /*06d0*/  LDS R4, [UR8+0x34] ;  /* 0x00003408ff047984 */ /* 0x004ea20008000800 */
[----:B------:R-:W4:Y:S03]  /*06e0*/  LDC.64 R8, c[0x0][0x3a8] ;  /* 0x0000ea00ff087b82 */ /* 0x000f260000000a00 */
[----:B---3--:R-:W3:Y:S01]  /*06f0*/  LDS R3, [UR8+0x1c] ;  /* 0x00001c08ff037984 */ /* 0x008ee20008000800 */
[C---:B----4-:R-:W-:Y:S01]  /*0700*/  SHF.L.U64.HI R6, R8.reuse, 0x1, R9 ;  /* 0x0000000108067819 */ /* 0x050fe20000010209 */
[----:B------:R-:W-:-:S03]  /*0710*/  IMAD.SHL.U32 R5, R8, 0x2, RZ ;  /* 0x0000000208057824 */ /* 0x000fc600078e00ff */
[--C-:B------:R-:W-:Y:S02]  /*0720*/  SHF.R.U32.HI R8, RZ, 0x4, R6.reuse ;  /* 0x00000004ff087819 */ /* 0x100fe40000011606 */
[----:B------:R-:W-:-:S05]  /*0730*/  SHF.R.U64 R5, R5, 0x4, R6 ;  /* 0x0000000405057819 */ /* 0x000fca0000001206 */
[----:B------:R4:W-:Y:S01]  /*0740*/  STS [UR8+0xc], R5 ;  /* 0x00000c05ff007988 */ /* 0x0009e20008000808 */
[----:B--2---:R-:W-:Y:S02]  /*0750*/  LOP3.LUT R4, R4, 0x7, RZ, 0xb8, !PT ;  /* 0x0000000704047812 */ /* 0x004fe400078eb8ff */
[----:B---3--:R-:W-:-:S03]  /*0760*/  LOP3.LUT R3, R3, 0xf, R8, 0xb8, !PT ;  /* 0x0000000f03037812 */ /* 0x008fc600078eb808 */
[----:B------:R4:W-:Y:S04]  /*0770*/  STS [UR8+0x34], R4 ;  /* 0x00003404ff007988 */ /* 0x0009e80008000808 */
[----:B------:R4:W-:Y:S02]  /*0780*/  STS [UR8+0x1c], R3 ;  /* 0x00001c03ff007988 */ /* 0x0009e40008000808 */
.L_x_11:
[----:B------:R-:W-:Y:S05]  /*0790*/  BSYNC.RECONVERGENT B0 ;  /* 0x0000000000007941 */ /* 0x000fea0003800200 */
.L_x_10:
[----:B------:R-:W-:Y:S04]  /*07a0*/  BSSY.RECONVERGENT B1, `(.L_x_12) ;  /* 0x000001a000017945 */ /* 0x000fe80003800200 */
[----:B------:R-:W-:Y:S04]  /*07b0*/  BSSY.RELIABLE B0, `(.L_x_13) ;  /* 0x0000015000007945 */ /* 0x000fe80003800100 */
[----:B------:R-:W-:Y:S05]  /*07c0*/  @P3 BRA `(.L_x_14) ;  /* 0x0000000000203947 */ /* 0x000fea0003800000 */
[----:B--234-:R-:W2:Y:S02]  /*07d0*/  LDS R3, [UR8+0x34] ;  /* 0x00003408ff037984 */ /* 0x01cea40008000800 */
[----:B--2---:R-:W-:-:S05]  /*07e0*/  LOP3.LUT R3, R3, 0x38, RZ, 0xb8, !PT ;  /* 0x0000003803037812 */ /* 0x004fca00078eb8ff */
[----:B------:R2:W-:Y:S01]  /*07f0*/  STS [UR8+0x34], R3 ;  /* 0x00003403ff007988 */ /* 0x0005e20008000808 */
[----:B------:R-:W-:Y:S05]  /*0800*/  @P3 BRA `(.L_x_15) ;  /* 0x0000000000203947 */ /* 0x000fea0003800000 */
[----:B--2---:R-:W2:Y:S01]  /*0810*/  LDS R3, [UR8+0x8] ;  /* 0x00000808ff037984 */ /* 0x004ea20008000800 */
[----:B------:R-:W-:-:S05]  /*0820*/  IMAD.MOV.U32 R4, RZ, RZ, 0x780 ;  /* 0x00000780ff047424 */ /* 0x000fca00078e00ff */
[----:B--2---:R-:W-:-:S05]  /*0830*/  LOP3.LUT R3, R3, 0x500, R4, 0xd8, !PT ;  /* 0x0000050003037812 */ /* 0x004fca00078ed804 */
[----:B------:R5:W-:Y:S02]  /*0840*/  STS [UR8+0x8], R3 ;  /* 0x00000803ff007988 */ /* 0x000be40008000808 */
.L_x_14:
[----:B------:R-:W-:Y:S05]  /*0850*/  @P3 BRA `(.L_x_16) ;  /* 0x0000000000283947 */ /* 0x000fea0003800000 */
[----:B--2345:R-:W2:Y:S02]  /*0860*/  LDS R3, [UR8+0x8] ;  /* 0x00000808ff037984 */ /* 0x03cea40008000800 */
[----:B--2---:R-:W-:-:S05]  /*0870*/  LOP3.LUT R3, R3, 0x1800, RZ, 0xb8, !PT ;  /* 0x0000180003037812 */ /* 0x004fca00078eb8ff */
[----:B------:R3:W-:Y:S02]  /*0880*/  STS [UR8+0x8], R3 ;  /* 0x00000803ff007988 */ /* 0x0007e40008000808 */
.L_x_15:
[----:B------:R-:W-:Y:S05]  /*0890*/  @P3 BREAK.RELIABLE B0 ;  /* 0x0000000000003942 */ /* 0x000fea0003800100 */
[----:B------:R-:W-:Y:S05]  /*08a0*/  @P3 BRA `(.L_x_17) ;  /* 0x0000000000243947 */ /* 0x000fea0003800000 */
[----:B------:R-:W4:Y:S01]  /*08b0*/  LDS R4, [UR8+0x8] ;  /* 0x00000808ff047984 */ /* 0x000f220008000800 */
[----:B--23--:R-:W-:-:S05]  /*08c0*/  IMAD.MOV.U32 R3, RZ, RZ, 0x6000 ;  /* 0x00006000ff037424 */ /* 0x00cfca00078e00ff */
[----:B----4-:R-:W-:-:S04]  /*08d0*/  LOP3.LUT R3, R4, 0x4000, R3, 0xd8, !PT ;  /* 0x0000400004037812 */ /* 0x010fc800078ed803 */
[----:B------:R-:W-:-:S05]  /*08e0*/  LOP3.LUT R3, R3, 0x400000, RZ, 0xb8, !PT ;  /* 0x0040000003037812 */ /* 0x000fca00078eb8ff */
[----:B------:R2:W-:Y:S02]  /*08f0*/  STS [UR8+0x8], R3 ;  /* 0x00000803ff007988 */ /* 0x0005e40008000808 */
.L_x_16:
[----:B------:R-:W-:Y:S05]  /*0900*/  BSYNC.RELIABLE B0 ;  /* 0x0000000000007941 */ /* 0x000fea0003800100 */
.L_x_13:
[----:B--2345:R-:W2:Y:S02]  /*0910*/  @!P3 LDS R3, [UR8+0x8] ;  /* 0x00000808ff03b984 */ /* 0x03cea40008000800 */
[----:B--2---:R-:W-:-:S05]  /*0920*/  @!P3 LOP3.LUT R3, R3, 0x8000, RZ, 0xb8, !PT ;  /* 0x000080000303b812 */ /* 0x004fca00078eb8ff */
[----:B------:R4:W-:Y:S02]  /*0930*/  @!P3 STS [UR8+0x8], R3 ;  /* 0x00000803ff00b988 */ /* 0x0009e40008000808 */
.L_x_17:
[----:B------:R-:W-:Y:S05]  /*0940*/  BSYNC.RECONVERGENT B1 ;  /* 0x0000000000017941 */ /* 0x000fea0003800200 */
.L_x_12:
[----:B------:R-:W-:Y:S05]  /*0950*/  WARPSYNC.ALL ;  /* 0x0000000000007948 */ /* 0x000fea0003800000 */
[----:B------:R-:W-:Y:S01]  /*0960*/  NOP ;  /* 0x0000000000007918 */ /* 0x000fe20000000000 */
[----:B------:R-:W-:Y:S05]  /*0970*/  @P0 BRA `(.L_x_18) ;  /* 0x0000000000300947 */ /* 0x000fea0003800000 */
[----:B--234-:R-:W2:Y:S01]  /*0980*/  S2R R3, SR_LANEID ;  /* 0x0000000000037919 */ /* 0x01cea20000000000 */
[----:B------:R-:W-:Y:S05]  /*0990*/  WARPSYNC.ALL ;  /* 0x0000000000007948 */ /* 0x000fea0003800000 */
[----:B------:R-:W-:Y:S01]  /*09a0*/  NOP ;  /* 0x0000000000007918 */ /* 0x000fe20000000000 */
[----:B--2---:R-:W-:-:S05]  /*09b0*/  IMAD.SHL.U32 R3, R3, 0x4, RZ ;  /* 0x0000000403037824 */ /* 0x004fca00078e00ff */
[----:B------:R-:W2:Y:S01]  /*09c0*/  LDS R7, [R3+UR8] ;  /* 0x0000000803077984 */ /* 0x000ea20008000800 */
[----:B------:R-:W-:-:S05]  /*09d0*/  IADD3 R4, P1, PT, R3, UR24, RZ ;  /* 0x0000001803047c10 */ /* 0x000fca000ff3e0ff */
[----:B------:R-:W-:-:S05]  /*09e0*/  IMAD.X R5, RZ, RZ, UR25, P1 ;  /* 0x00000019ff057e24 */ /* 0x000fca00088e06ff */
[----:B--2---:R5:W2:Y:S01]  /*09f0*/  ATOMG.E.EXCH.STRONG.GPU PT, RZ, [R4], R7 ;  /* 0x0000000704ff73a8 */ /* 0x004aa200041ee100 */
[----:B------:R-:W-:-:S04]  /*0a00*/  DEPBAR {5,4,3,2,1,0} ;  /* 0x0000003f0000791a */ /* 0x000fc80000000000 */
[----:B------:R-:W3:Y:S02]  /*0a10*/  CCTL.E.C.LDCU.IV.DEEP [UR24] ;  /* 0x0000000018007540 */ /* 0x000ee40009c08000 */
[----:B---3--:R5:W-:Y:S01]  /*0a20*/  UTMACCTL.IV [UR24] ;  /* 0x00000000180079b9 */ /* 0x008be20008000000 */
[----:B------:R-:W-:Y:S01]  /*0a30*/  NOP ;  /* 0x0000000000007918 */ /* 0x000fe20000000000 */
.L_x_18:
[----:B------:R-:W-:Y:S05]  /*0a40*/  @P0 BRA `(.L_x_19) ;  /* 0x00000000000c0947 */ /* 0x000fea0003800000 */
[----:B------:R0:W-:Y:S01]  /*0a50*/  UTMACMDFLUSH ;  /* 0x00000000000079b7 */ /* 0x0001e20000000000 */
[----:B------:R-:W-:Y:S05]  /*0a60*/  @P0 BRA `(.L_x_19) ;  /* 0x0000000000040947 */ /* 0x000fea0003800000 */
[----:B------:R-:W-:-:S04]  /*0a70*/  DEPBAR.LE SB0, 0x0 ;  /* 0x000080000000791a */ /* 0x000fc80000000000 */
.L_x_19:
[----:B------:R-:W-:Y:S05]  /*0a80*/  WARPSYNC.ALL ;  /* 0x0000000000007948 */ /* 0x000fea0003800000 */
[----:B------:R-:W-:Y:S01]  /*0a90*/  NOP ;  /* 0x0000000000007918 */ /* 0x000fe20000000000 */
[----:B--2---:R-:W-:Y:S06]  /*0aa0*/  BAR.SYNC.DEFER_BLOCKING 0x0 ;  /* 0x0000000000007b1d */ /* 0x004fec0000010000 */
[----:B------:R-:W-:Y:S02]  /*0ab0*/  BSSY.RECONVERGENT B1, `(.L_x_20) ;  /* 0x000000b000017945 */ /* 0x000fe40003800200 */
[----:B------:R-:W-:Y:S06]  /*0ac0*/  BAR.SYNC.DEFER_BLOCKING 0x0 ;  /* 0x0000000000007b1d */ /* 0x000fec0000010000 */
[----:B------:R2:W-:Y:S01]  /*0ad0*/  @!P0 STS [R11], RZ ;  /* 0x000000ff0b008388 */ /* 0x0005e20000000800 */
[----:B------:R-:W-:Y:S01]  /*0ae0*/  NOP ;  /* 0x0000000000007918 */ /* 0x000fe20000000000 */
[----:B------:R-:W-:Y:S05]  /*0af0*/  @P3 BRA `(.L_x_21) ;  /* 0x0000000000183947 */ /* 0x000fea0003800000 */
[----:B---34-:R-:W3:Y:S01]  /*0b00*/  LDS R3, [UR8+0x8] ;  /* 0x00000808ff037984 */ /* 0x018ee20008000800 */
[----:B-----5:R-:W4:Y:S01]  /*0b10*/  LDC.64 R6, c[0x0][0x388] ;  /* 0x0000e200ff067b82 */ /* 0x020f220000000a00 */
[----:B------:R-:W-:Y:S02]  /*0b20*/  IMAD.MOV.U32 R4, RZ, RZ, 0x70 ;  /* 0x00000070ff047424 */ /* 0x000fe400078e00ff */
[----:B----4-:R4:W-:Y:S03]  /*0b30*/  STS.64 [UR8], R6 ;  /* 0x00000006ff007988 */ /* 0x0109e60008000a08 */
[----:B---3--:R-:W-:-:S05]  /*0b40*/  LOP3.LUT R3, R3, 0x10, R4, 0xd8, !PT ;  /* 0x0000001003037812 */ /* 0x008fca00078ed804 */
[----:B------:R4:W-:Y:S02]  /*0b50*/  STS [UR8+0x8], R3 ;  /* 0x00000803ff007988 */ /* 0x0009e40008000808 */
.L_x_21:
[----:B-----5:R-:W-:Y:S05]  /*0b60*/  BSYNC.RECONVERGENT B1 ;  /* 0x0000000000017941 */ /* 0x020fea0003800200 */
.L_x_20:
[----:B------:R-:W-:Y:S04]  /*0b70*/  BSSY.RECONVERGENT B2, `(.L_x_22) ;  /* 0x000000f000027945 */ /* 0x000fe80003800200 */
[----:B------:R-:W-:Y:S04]  /*0b80*/  BSSY.RELIABLE B1, `(.L_x_23) ;  /* 0x000000c000017945 */ /* 0x000fe80003800100 */
[----:B------:R-:W-:Y:S05]  /*0b90*/  @P3 BRA `(.L_x_24) ;  /* 0x0000000000283947 */ /* 0x000fea0003800000 */
[----:B---34-:R-:W3:Y:S01]  /*0ba0*/  LDS R3, [UR8+0x34] ;  /* 0x00003408ff037984 */ /* 0x018ee20008000800 */
[----:B------:R-:W-:Y:S01]  /*0bb0*/  IMAD.MOV.U32 R4, RZ, RZ, 0x1f000000 ;  /* 0x1f000000ff047424 */ /* 0x000fe200078e00ff */
[----:B------:R-:W-:Y:S05]  /*0bc0*/  @P3 BREAK.RELIABLE B1 ;  /* 0x0000000000013942 */ /* 0x000fea0003800100 */
[----:B---3--:R-:W-:-:S05]  /*0bd0*/  LOP3.LUT R3, R3, 0xff000000, R4, 0xb8, !PT ;  /* 0xff00000003037812 */ /* 0x008fca00078eb804 */
[----:B------:R3:W-:Y:S01]  /*0be0*/  STS [UR8+0x34], R3 ;  /* 0x00003403ff007988 */ /* 0x0007e20008000808 */
[----:B------:R-:W-:Y:S05]  /*0bf0*/  @P3 BRA `(.L_x_25) ;  /* 0x0000000000183947 */ /* 0x000fea0003800000 */
[----:B------:R-:W4:Y:S01]  /*0c00*/  LDS R4, [UR8+0x38] ;  /* 0x00003808ff047984 */ /* 0x000f220008000800 */
[----:B---3--:R-:W-:-:S05]  /*0c10*/  IMAD.MOV.U32 R3, RZ, RZ, 0x7f ;  /* 0x0000007fff037424 */ /* 0x008fca00078e00ff */
[----:B----4-:R-:W-:-:S05]  /*0c20*/  LOP3.LUT R3, R4, 0xff, R3, 0xb8, !PT ;  /* 0x000000ff04037812 */ /* 0x010fca00078eb803 */
[----:B------:R5:W-:Y:S02]  /*0c30*/  STS [UR8+0x38], R3 ;  /* 0x00003803ff007988 */ /* 0x000be40008000808 */
.L_x_24:
[----:B------:R-:W-:Y:S05]  /*0c40*/  BSYNC.RELIABLE B1 ;  /* 0x0000000000017941 */ /* 0x000fea0003800100 */
.L_x_23:
[----:B------:R2:W-:Y:S02]  /*0c50*/  @!P3 STS [UR8+0x20], R12 ;  /* 0x0000200cff00b988 */ /* 0x0005e40008000808 */
.L_x_25:
[----:B------:R-:W-:Y:S05]  /*0c60*/  BSYNC.RECONVERGENT B2 ;  /* 0x0000000000027941 */ /* 0x000fea0003800200 */
.L_x_22:
[----:B------:R-:W-:Y:S05]  /*0c70*/  WARPSYNC.ALL ;  /* 0x0000000000007948 */ /* 0x000fea0003800000 */
[----:B------:R-:W-:Y:S01]  /*0c80*/  NOP ;  /* 0x0000000000007918 */ /* 0x000fe20000000000 */
[----:B---345:R-:W3:Y:S01]  /*0c90*/  LDC R3, c[0x0][0x39c] ;  /* 0x0000e700ff037b82 */ /* 0x038ee20000000800 */
[----:B------:R-:W-:Y:S01]  /*0ca0*/  BSSY.RECONVERGENT B2, `(.L_x_26) ;  /* 0x0000010000027945 */ /* 0x000fe20003800200 */
[----:B---3--:R-:W-:-:S05]  /*0cb0*/  VIADD R3, R3, 0xffffffff ;  /* 0xffffffff03037836 */ /* 0x008fca0000000000 */
[----:B------:R3:W-:Y:S01]  /*0cc0*/  @!P3 STS [UR8+0x24], R3 ;  /* 0x00002403ff00b988 */ /* 0x0007e20008000808 */
[----:B------:R-:W-:Y:S05]  /*0cd0*/  @P3 BRA `(.L_x_27) ;  /* 0x0000000000303947 */ /* 0x000fea0003800000 */
[----:B------:R-:W4:Y:S01]  /*0ce0*/  LDS R5, [UR8+0x34] ;  /* 0x00003408ff057984 */ /* 0x000f220008000800 */
[----:B------:R-:W5:Y:S03]  /*0cf0*/  LDC.64 R6, c[0x0][0x3b0] ;  /* 0x0000ec00ff067b82 */ /* 0x000f660000000a00 */
[----:B------:R-:W2:Y:S01]  /*0d00*/  LDS R4, [UR8+0x1c] ;  /* 0x00001c08ff047984 */ /* 0x000ea20008000800 */
[C---:B-----5:R-:W-:Y:S01]  /*0d10*/  SHF.L.U64.HI R7, R6.reuse, 0x1, R7 ;  /* 0x0000000106077819 */ /* 0x060fe20000010207 */
[----:B------:R-:W-:-:S03]  /*0d20*/  IMAD.SHL.U32 R6, R6, 0x2, RZ ;  /* 0x0000000206067824 */ /* 0x000fc600078e00ff */
[--C-:B------:R-:W-:Y:S02]  /*0d30*/  SHF.R.U32.HI R9, RZ, 0x4, R7.reuse ;  /* 0x00000004ff097819 */ /* 0x100fe40000011607 */
[----:B------:R-:W-:-:S05]  /*0d40*/  SHF.R.U64 R6, R6, 0x4, R7 ;  /* 0x0000000406067819 */ /* 0x000fca0000001207 */
[----:B------:R5:W-:Y:S01]  /*0d50*/  STS [UR8+0xc], R6 ;  /* 0x00000c06ff007988 */ /* 0x000be20008000808 */
[----:B----4-:R-:W-:Y:S02]  /*0d60*/  LOP3.LUT R5, R5, 0x7, RZ, 0xb8, !PT ;  /* 0x0000000705057812 */ /* 0x010fe400078eb8ff */
[----:B--2---:R-:W-:-:S03]  /*0d70*/  LOP3.LUT R4, R4, 0xf, R9, 0xb8, !PT ;  /* 0x0000000f04047812 */ /* 0x004fc600078eb809 */
[----:B------:R5:W-:Y:S04]  /*0d80*/  STS [UR8+0x34], R5 ;  /* 0x00003405ff007988 */ /* 0x000be80008000808 */
[----:B------:R5:W-:Y:S02]  /*0d90*/  STS [UR8+0x1c], R4 ;  /* 0x00001c04ff007988 */ /* 0x000be40008000808 */
.L_x_27:
[----:B------:R-:W-:Y:S05]  /*0da0*/  BSYNC.RECONVERGENT B2 ;  /* 0x0000000000027941 */ /* 0x000fea0003800200 */
.L_x_26:
[----:B------:R-:W-:Y:S04]  /*0db0*/  BSSY.RECONVERGENT B3, `(.L_x_28) ;  /* 0x000001a000037945 */ /* 0x000fe80003800200 */
[----:B------:R-:W-:Y:S04]  /*0dc0*/  BSSY.RELIABLE B2, `(.L_x_29) ;  /* 0x0000015000027945 */ /* 0x000fe80003800100 */
[----:B------:R-:W-:Y:S05]  /*0dd0*/  @P3 BRA `(.L_x_30) ;  /* 0x0000000000203947 */ /* 0x000fea0003800000 */
[----:B-----5:R-:W4:Y:S02]  /*0de0*/  LDS R4, [UR8+0x34] ;  /* 0x00003408ff047984 */ /* 0x020f240008000800 */
[----:B----4-:R-:W-:-:S05]  /*0df0*/  LOP3.LUT R4, R4, 0x38, RZ, 0xb8, !PT ;  /* 0x0000003804047812 */ /* 0x010fca00078eb8ff */
[----:B------:R4:W-:Y:S01]  /*0e00*/  STS [UR8+0x34], R4 ;  /* 0x00003404ff007988 */ /* 0x0009e20008000808 */
[----:B------:R-:W-:Y:S05]  /*0e10*/  @P3 BRA `(.L_x_31) ;  /* 0x0000000000203947 */ /* 0x000fea0003800000 */
[----:B----4-:R-:W4:Y:S01]  /*0e20*/  LDS R4, [UR8+0x8] ;  /* 0x00000808ff047984 */ /* 0x010f220008000800 */
[----:B------:R-:W-:-:S05]  /*0e30*/  IMAD.MOV.U32 R5, RZ, RZ, 0x780 ;  /* 0x00000780ff057424 */ /* 0x000fca00078e00ff */
[----:B----4-:R-:W-:-:S05]  /*0e40*/  LOP3.LUT R4, R4, 0x500, R5, 0xd8, !PT ;  /* 0x0000050004047812 */ /* 0x010fca00078ed805 */
[----:B------:R4:W-:Y:S02]  /*0e50*/  STS [UR8+0x8], R4 ;  /* 0x00000804ff007988 */ /* 0x0009e40008000808 */
.L_x_30:
[----:B------:R-:W-:Y:S05]  /*0e60*/  @P3 BRA `(.L_x_32) ;  /* 0x0000000000283947 */ /* 0x000fea0003800000 */
[----:B----45:R-:W4:Y:S02]  /*0e70*/  LDS R4, [UR8+0x8] ;  /* 0x00000808ff047984 */ /* 0x030f240008000800 */
[----:B----4-:R-:W-:-:S05]  /*0e80*/  LOP3.LUT R4, R4, 0x1800, RZ, 0xb8, !PT ;  /* 0x0000180004047812 */ /* 0x010fca00078eb8ff */
[----:B------:R5:W-:Y:S02]  /*0e90*/  STS [UR8+0x8], R4 ;  /* 0x00000804ff007988 */ /* 0x000be40008000808 */
.L_x_31:
[----:B------:R-:W-:Y:S05]  /*0ea0*/  @P3 BREAK.RELIABLE B2 ;  /* 0x0000000000023942 */ /* 0x000fea0003800100 */
[----:B------:R-:W-:Y:S05]  /*0eb0*/  @P3 BRA `(.L_x_33) ;  /* 0x0000000000243947 */ /* 0x000fea0003800000 */
[----:B----45:R-:W4:Y:S01]  /*0ec0*/  LDS R4, [UR8+0x8] ;  /* 0x00000808ff047984 */ /* 0x030f220008000800 */
[----:B------:R-:W-:-:S05]  /*0ed0*/  IMAD.MOV.U32 R5, RZ, RZ, 0x6000 ;  /* 0x00006000ff057424 */ /* 0x000fca00078e00ff */
[----:B----4-:R-:W-:-:S04]  /*0ee0*/  LOP3.LUT R4, R4, 0x4000, R5, 0xd8, !PT ;  /* 0x0000400004047812 */ /* 0x010fc800078ed805 */
[----:B------:R-:W-:-:S05]  /*0ef0*/  LOP3.LUT R4, R4, 0x400000, RZ, 0xb8, !PT ;  /* 0x0040000004047812 */ /* 0x000fca00078eb8ff */
[----:B------:R4:W-:Y:S02]  /*0f00*/  STS [UR8+0x8], R4 ;  /* 0x00000804ff007988 */ /* 0x0009e40008000808 */
.L_x_32:
[----:B------:R-:W-:Y:S05]  /*0f10*/  BSYNC.RELIABLE B2 ;  /* 0x0000000000027941 */ /* 0x000fea0003800100 */
.L_x_29:
[----:B----45:R-:W4:Y:S02]  /*0f20*/  @!P3 LDS R4, [UR8+0x8] ;  /* 0x00000808ff04b984 */ /* 0x030f240008000800 */
[----:B----4-:R-:W-:-:S05]  /*0f30*/  @!P3 LOP3.LUT R4, R4, 0x8000, RZ, 0xb8, !PT ;  /* 0x000080000404b812 */ /* 0x010fca00078eb8ff */
[----:B------:R4:W-:Y:S02]  /*0f40*/  @!P3 STS [UR8+0x8], R4 ;  /* 0x00000804ff00b988 */ /* 0x0009e40008000808 */
.L_x_33:
[----:B------:R-:W-:Y:S05]  /*0f50*/  BSYNC.RECONVERGENT B3 ;  /* 0x0000000000037941 */ /* 0x000fea0003800200 */
.L_x_28:
[----:B------:R-:W-:Y:S05]  /*0f60*/  WARPSYNC.ALL ;  /* 0x0000000000007948 */ /* 0x000fea0003800000 */
[----:B------:R-:W-:Y:S01]  /*0f70*/  NOP ;  /* 0x0000000000007918 */ /* 0x000fe20000000000 */
[----:B------:R-:W-:-:S04]  /*0f80*/  UIADD3 UR5, UPT, UPT, UR4, 0x80, URZ ;  /* 0x0000008004057890 */ /* 0x000fc8000fffe0ff */
[----:B------:R-:W-:-:S04]  /*0f90*/  UIADD3 UR26, UP0, UPT, UR5, UR20, URZ ;  /* 0x00000014051a7290 */ /* 0x000fc8000ff1e0ff */
[----:B------:R-:W-:Y:S01]  /*0fa0*/  ULEA.HI.X.SX32 UR27, UR5, UR21, 0x1, UP0 ;  /* 0x00000015051b7291 */ /* 0x000fe200080f0eff */
[----:B------:R-:W-:Y:S11]  /*0fb0*/  @P0 BRA `(.L_x_34) ;  /* 0x0000000000300947 */ /* 0x000ff60003800000 */
[----:B----45:R-:W4:Y:S01]  /*0fc0*/  S2R R4, SR_LANEID ;  /* 0x0000000000047919 */ /* 0x030f220000000000 */
[----:B------:R-:W-:Y:S05]  /*0fd0*/  WARPSYNC.ALL ;  /* 0x0000000000007948 */ /* 0x000fea0003800000 */
[----:B------:R-:W-:Y:S01]  /*0fe0*/  NOP ;  /* 0x0000000000007918 */ /* 0x000fe20000000000 */
[----:B----4-:R-:W-:-:S05]  /*0ff0*/  IMAD.SHL.U32 R6, R4, 0x4, RZ ;  /* 0x0000000404067824 */ /* 0x010fca00078e00ff */
[----:B------:R-:W4:Y:S01]  /*1000*/  LDS R7, [R6+UR8] ;  /* 0x0000000806077984 */ /* 0x000f220008000800 */
[----:B------:R-:W-:-:S05]  /*1010*/  IADD3 R4, P1, PT, R6, UR26, RZ ;  /* 0x0000001a06047c10 */ /* 0x000fca000ff3e0ff */
[----:B------:R-:W-:-:S05]  /*1020*/  IMAD.X R5, RZ, RZ, UR27, P1 ;  /* 0x0000001bff057e24 */ /* 0x000fca00088e06ff */
[----:B----4-:R4:W5:Y:S01]  /*1030*/  ATOMG.E.EXCH.STRONG.GPU PT, RZ, [R4], R7 ;  /* 0x0000000704ff73a8 */ /* 0x01096200041ee100 */
[----:B------:R-:W-:-:S04]  /*1040*/  DEPBAR {5,4,3,2,1,0} ;  /* 0x0000003f0000791a */ /* 0x000fc80000000000 */
[----:B------:R-:W2:Y:S02]  /*1050*/  CCTL.E.C.LDCU.IV.DEEP [UR26] ;  /* 0x000000001a007540 */ /* 0x000ea40009c08000 */
[----:B--2---:R4:W-:Y:S01]  /*1060*/  UTMACCTL.IV [UR26] ;  /* 0x000000001a0079b9 */ /* 0x0049e20008000000 */
[----:B------:R-:W-:Y:S01]  /*1070*/  NOP ;  /* 0x0000000000007918 */ /* 0x000fe20000000000 */
.L_x_34:
[----:B------:R-:W-:Y:S05]  /*1080*/  @P0 BRA `(.L_x_35) ;  /* 0x00000000000c0947 */ /* 0x000fea0003800000 */
[----:B------:R0:W-:Y:S01]  /*1090*/  UTMACMDFLUSH ;  /* 0x00000000000079b7 */ /* 0x0001e20000000000 */
[----:B------:R-:W-:Y:S05]  /*10a0*/  @P0 BRA `(.L_x_35) ;  /* 0x0000000000040947 */ /* 0x000fea0003800000 */
[----:B------:R-:W-:-:S04]  /*10b0*/  DEPBAR.LE SB0, 0x0 ;  /* 0x000080000000791a */ /* 0x000fc80000000000 */
.L_x_35:
[----:B------:R-:W-:Y:S05]  /*10c0*/  WARPSYNC.ALL ;  /* 0x0000000000007948 */ /* 0x000fea0003800000 */
[----:B------:R-:W-:Y:S01]  /*10d0*/  NOP ;  /* 0x0000000000007918 */ /* 0x000fe20000000000 */
[----:B-----5:R-:W-:Y:S06]  /*10e0*/  BAR.SYNC.DEFER_BLOCKING 0x0 ;  /* 0x0000000000007b1d */ /* 0x020fec0000010000 */
[----:B------:R-:W-:Y:S02]  /*10f0*/  BSSY.RECONVERGENT B3, `(.L_x_36) ;  /* 0x000000b000037945 */ /* 0x000fe40003800200 */
[----:B------:R-:W-:Y:S06]  /*1100*/  BAR.SYNC.DEFER_BLOCKING 0x0 ;  /* 0x0000000000007b1d */ /* 0x000fec0000010000 */
[----:B------:R5:W-:Y:S01]  /*1110*/  @!P0 STS [R11], RZ ;  /* 0x000000ff0b008388 */ /* 0x000be20000000800 */
[----:B------:R-:W-:Y:S01]  /*1120*/  NOP ;  /* 0x0000000000007918 */ /* 0x000fe20000000000 */
[----:B------:R-:W-:Y:S05]  /*1130*/  @P3 BRA `(.L_x_37) ;  /* 0x0000000000183947 */ /* 0x000fea0003800000 */
[----:B----4-:R-:W4:Y:S01]  /*1140*/  LDS R4, [UR8+0x8] ;  /* 0x00000808ff047984 */ /* 0x010f220008000800 */
[----:B------:R-:W2:Y:S01]  /*1150*/  LDC.64 R6, c[0x0][0x390] ;  /* 0x0000e400ff067b82 */ /* 0x000ea20000000a00 */
[----:B------:R-:W-:Y:S02]  /*1160*/  IMAD.MOV.U32 R5, RZ, RZ, 0x70 ;  /* 0x00000070ff057424 */ /* 0x000fe400078e00ff */
[----:B--2---:R2:W-:Y:S03]  /*1170*/  STS.64 [UR8], R6 ;  /* 0x00000006ff007988 */ /* 0x0045e60008000a08 */
[----:B----4-:R-:W-:-:S05]  /*1180*/  LOP3.LUT R4, R4, 0x10, R5, 0xd8, !PT ;  /* 0x0000001004047812 */ /* 0x010fca00078ed805 */
[----:B------:R2:W-:Y:S02]  /*1190*/  STS [UR8+0x8], R4 ;  /* 0x00000804ff007988 */ /* 0x0005e40008000808 */
.L_x_37:
[----:B----4-:R-:W-:Y:S05]  /*11a0*/  BSYNC.RECONVERGENT B3 ;  /* 0x0000000000037941 */ /* 0x010fea0003800200 */
.L_x_36:
[----:B------:R-:W-:Y:S04]  /*11b0*/  BSSY.RECONVERGENT B4, `(.L_x_38) ;  /* 0x0000011000047945 */ /* 0x000fe80003800200 */
[----:B------:R-:W-:Y:S04]  /*11c0*/  BSSY.RELIABLE B3, `(.L_x_39) ;  /* 0x000000e000037945 */ /* 0x000fe80003800100 */
[----:B------:R-:W-:Y:S05]  /*11d0*/  @P3 BRA `(.L_x_40) ;  /* 0x0000000000243947 */ /* 0x000fea0003800000 */
[----:B--2---:R-:W2:Y:S01]  /*11e0*/  LDS R4, [UR8+0x34] ;  /* 0x00003408ff047984 */ /* 0x004ea20008000800 */
[----:B------:R-:W-:-:S05]  /*11f0*/  IMAD.MOV.U32 R5, RZ, RZ, 0x3f000000 ;  /* 0x3f000000ff057424 */ /* 0x000fca00078e00ff */
[----:B--2---:R-:W-:-:S05]  /*1200*/  LOP3.LUT R4, R4, 0xff000000, R5, 0xb8, !PT ;  /* 0xff00000004047812 */ /* 0x004fca00078eb805 */
[----:B------:R2:W-:Y:S01]  /*1210*/  STS [UR8+0x34], R4 ;  /* 0x00003404ff007988 */ /* 0x0005e20008000808 */
[----:B------:R-:W-:Y:S05]  /*1220*/  @P3 BRA `(.L_x_41) ;  /* 0x00000000001c3947 */ /* 0x000fea0003800000 */
[----:B--2---:R-:W2:Y:S01]  /*1230*/  LDS R4, [UR8+0x38] ;  /* 0x00003808ff047984 */ /* 0x004ea20008000800 */
[----:B------:R-:W-:-:S05]  /*1240*/  IMAD.MOV.U32 R5, RZ, RZ, 0x3f ;  /* 0x0000003fff057424 */ /* 0x000fca00078e00ff */
[----:B--2---:R-:W-:-:S05]  /*1250*/  LOP3.LUT R4, R4, 0xff, R5, 0xb8, !PT ;  /* 0x000000ff04047812 */ /* 0x004fca00078eb805 */
[----:B------:R4:W-:Y:S02]  /*1260*/  STS [UR8+0x38], R4 ;  /* 0x00003804ff007988 */ /* 0x0009e40008000808 */
.L_x_40:
[----:B------:R-:W-:Y:S05]  /*1270*/  @P3 BREAK.RELIABLE B3 ;  /* 0x0000000000033942 */ /* 0x000fea0003800100 */
[----:B------:R-:W-:Y:S05]  /*1280*/  @P3 BRA `(.L_x_42) ;  /* 0x00000000000c3947 */ /* 0x000fea0003800000 */
[----:B------:R2:W-:Y:S02]  /*1290*/  STS [UR8+0x20], R3 ;  /* 0x00002003ff007988 */ /* 0x0005e40008000808 */
.L_x_41:
[----:B------:R-:W-:Y:S05]  /*12a0*/  BSYNC.RELIABLE B3 ;  /* 0x0000000000037941 */ /* 0x000fea0003800100 */
.L_x_39:
[----:B------:R2:W-:Y:S02]  /*12b0*/  @!P3 STS [UR8+0x24], R2 ;  /* 0x00002402ff00b988 */ /* 0x0005e40008000808 */
.L_x_42:
[----:B------:R-:W-:Y:S05]  /*12c0*/  BSYNC.RECONVERGENT B4 ;  /* 0x0000000000047941 */ /* 0x000fea0003800200 */
.L_x_38:
[----:B------:R-:W-:Y:S05]  /*12d0*/  WARPSYNC.ALL ;  /* 0x0000000000007948 */ /* 0x000fea0003800000 */
[----:B------:R-:W-:Y:S01]  /*12e0*/  NOP ;  /* 0x0000000000007918 */ /* 0x000fe20000000000 */
[----:B------:R-:W-:Y:S04]  /*12f0*/  BSSY.RECONVERGENT B4, `(.L_x_43) ;  /* 0x000000e000047945 */ /* 0x000fe80003800200 */
[----:B------:R-:W-:Y:S05]  /*1300*/  @P3 BRA `(.L_x_44) ;  /* 0x0000000000303947 */ /* 0x000fea0003800000 */
[----:B--23--:R-:W2:Y:S01]  /*1310*/  LDS R3, [UR8+0x34] ;  /* 0x00003408ff037984 */ /* 0x00cea20008000800 */
[----:B----4-:R-:W3:Y:S03]  /*1320*/  LDC.64 R4, c[0x0][0x3b8] ;  /* 0x0000ee00ff047b82 */ /* 0x010ee60000000a00 */
[----:B------:R-:W4:Y:S01]  /*1330*/  LDS R2, [UR8+0x1c] ;  /* 0x00001c08ff027984 */ /* 0x000f220008000800 */
[C---:B---3--:R-:W-:Y:S01]  /*1340*/  SHF.L.U64.HI R5, R4.reuse, 0x1, R5 ;  /* 0x0000000104057819 */ /* 0x048fe20000010205 */
[----:B------:R-:W-:-:S03]  /*1350*/  IMAD.SHL.U32 R4, R4, 0x2, RZ ;  /* 0x0000000204047824 */ /* 0x000fc600078e00ff */
[--C-:B------:R-:W-:Y:S02]  /*1360*/  SHF.R.U32.HI R7, RZ, 0x4, R5.reuse ;  /* 0x00000004ff077819 */ /* 0x100fe40000011605 */
[----:B------:R-:W-:-:S05]  /*1370*/  SHF.R.U64 R4, R4, 0x4, R5 ;  /* 0x0000000404047819 */ /* 0x000fca0000001205 */
[----:B------:R3:W-:Y:S01]  /*1380*/  STS [UR8+0xc], R4 ;  /* 0x00000c04ff007988 */ /* 0x0007e20008000808 */
[----:B--2---:R-:W-:Y:S02]  /*1390*/  LOP3.LUT R3, R3, 0x7, RZ, 0xb8, !PT ;  /* 0x0000000703037812 */ /* 0x004fe400078eb8ff */
[----:B----4-:R-:W-:-:S03]  /*13a0*/  LOP3.LUT R2, R2, 0xf, R7, 0xb8, !PT ;  /* 0x0000000f02027812 */ /* 0x010fc600078eb807 */
[----:B------:R3:W-:Y:S04]  /*13b0*/  STS [UR8+0x34], R3 ;  /* 0x00003403ff007988 */ /* 0x0007e80008000808 */
[----:B------:R3:W-:Y:S02]  /*13c0*/  STS [UR8+0x1c], R2 ;  /* 0x00001c02ff007988 */ /* 0x0007e40008000808 */
.L_x_44:
[----:B------:R-:W-:Y:S05]  /*13d0*/  BSYNC.RECONVERGENT B4 ;  /* 0x0000000000047941 */ /* 0x000fea0003800200 */
.L_x_43:
[----:B------:R-:W-:Y:S04]  /*13e0*/  BSSY.RECONVERGENT B5, `(.L_x_45) ;  /* 0x000001a000057945 */ /* 0x000fe80003800200 */
[----:B------:R-:W-:Y:S04]  /*13f0*/  BSSY.RELIABLE B4, `(.L_x_46) ;  /* 0x0000015000047945 */ /* 0x000fe80003800100 */
[----:B------:R-:W-:Y:S05]  /*1400*/  @P3 BRA `(.L_x_47) ;  /* 0x0000000000203947 */ /* 0x000fea0003800000 */
[----:B--23--:R-:W2:Y:S02]  /*1410*/  LDS R2, [UR8+0x34] ;  /* 0x00003408ff027984 */ /* 0x00cea40008000800 */
[----:B--2---:R-:W-:-:S05]  /*1420*/  LOP3.LUT R2, R2, 0x38, RZ, 0xb8, !PT ;  /* 0x0000003802027812 */ /* 0x004fca00078eb8ff */
[----:B------:R2:W-:Y:S01]  /*1430*/  STS [UR8+0x34], R2 ;  /* 0x00003402ff007988 */ /* 0x0005e20008000808 */
[----:B------:R-:W-:Y:S05]  /*1440*/  @P3 BRA `(.L_x_48) ;  /* 0x0000000000203947 */ /* 0x000fea0003800000 */
[----:B--2---:R-:W2:Y:S01]  /*1450*/  LDS R2, [UR8+0x8] ;  /* 0x00000808ff027984 */ /* 0x004ea20008000800 */
[----:B------:R-:W-:-:S05]  /*1460*/  IMAD.MOV.U32 R3, RZ, RZ, 0x780 ;  /* 0x00000780ff037424 */ /* 0x000fca00078e00ff */
[----:B--2---:R-:W-:-:S05]  /*1470*/  LOP3.LUT R2, R2, 0x500, R3, 0xd8, !PT ;  /* 0x0000050002027812 */ /* 0x004fca00078ed803 */
[----:B------:R2:W-:Y:S02]  /*1480*/  STS [UR8+0x8], R2 ;  /* 0x00000802ff007988 */ /* 0x0005e40008000808 */
.L_x_47:
[----:B------:R-:W-:Y:S05]  /*1490*/  @P3 BRA `(.L_x_49) ;  /* 0x0000000000283947 */ /* 0x000fea0003800000 */
[----:B--23--:R-:W2:Y:S02]  /*14a0*/  LDS R2, [UR8+0x8] ;  /* 0x00000808ff027984 */ /* 0x00cea40008000800 */
[----:B--2---:R-:W-:-:S05]  /*14b0*/  LOP3.LUT R2, R2, 0x1800, RZ, 0xb8, !PT ;  /* 0x0000180002027812 */ /* 0x004fca00078eb8ff */
[----:B------:R3:W-:Y:S02]  /*14c0*/  STS [UR8+0x8], R2 ;  /* 0x00000802ff007988 */ /* 0x0007e40008000808 */
.L_x_48:
[----:B------:R-:W-:Y:S05]  /*14d0*/  @P3 BREAK.RELIABLE B4 ;  /* 0x0000000000043942 */ /* 0x000fea0003800100 */
[----:B------:R-:W-:Y:S05]  /*14e0*/  @P3 BRA `(.L_x_50) ;  /* 0x0000000000243947 */ /* 0x000fea0003800000 */
[----:B--23--:R-:W2:Y:S01]  /*14f0*/  LDS R2, [UR8+0x8] ;  /* 0x00000808ff027984 */ /* 0x00cea20008000800 */
[----:B------:R-:W-:-:S05]  /*1500*/  IMAD.MOV.U32 R3, RZ, RZ, 0x6000 ;  /* 0x00006000ff037424 */ /* 0x000fca00078e00ff */
[----:B--2---:R-:W-:-:S04]  /*1510*/  LOP3.LUT R2, R2, 0x6000, R3, 0xd8, !PT ;  /* 0x0000600002027812 */ /* 0x004fc800078ed803 */
[----:B------:R-:W-:-:S05]  /*1520*/  LOP3.LUT R2, R2, 0x400000, RZ, 0xb8, !PT ;  /* 0x0040000002027812 */ /* 0x000fca00078eb8ff */
[----:B------:R2:W-:Y:S02]  /*1530*/  STS [UR8+0x8], R2 ;  /* 0x00000802ff007988 */ /* 0x0005e40008000808 */
.L_x_49:
[----:B------:R-:W-:Y:S05]  /*1540*/  BSYNC.RELIABLE B4 ;  /* 0x0000000000047941 */ /* 0x000fea0003800100 */
.L_x_46:
[----:B--23--:R-:W2:Y:S02]  /*1550*/  @!P3 LDS R2, [UR8+0x8] ;  /* 0x00000808ff02b984 */ /* 0x00cea40008000800 */
[----:B--2---:R-:W-:-:S05]  /*1560*/  @!P3 LOP3.LUT R2, R2, 0x8000, RZ, 0xb8, !PT ;  /* 0x000080000202b812 */ /* 0x004fca00078eb8ff */
[----:B------:R2:W-:Y:S02]  /*1570*/  @!P3 STS [UR8+0x8], R2 ;  /* 0x00000802ff00b988 */ /* 0x0005e40008000808 */
.L_x_50:
[----:B------:R-:W-:Y:S05]  /*1580*/  BSYNC.RECONVERGENT B5 ;  /* 0x0000000000057941 */ /* 0x000fea0003800200 */
.L_x_45:
[----:B------:R-:W-:Y:S05]  /*1590*/  WARPSYNC.ALL ;  /* 0x0000000000007948 */ /* 0x000fea0003800000 */
[----:B------:R-:W-:Y:S01]  /*15a0*/  NOP ;  /* 0x0000000000007918 */ /* 0x000fe20000000000 */
[----:B------:R-:W-:-:S04]  /*15b0*/  UIADD3 UR4, UPT, UPT, UR4, 0x100, URZ ;  /* 0x0000010004047890 */ /* 0x000fc8000fffe0ff */
[----:B------:R-:W-:-:S04]  /*15c0*/  UIADD3 UR20, UP0, UPT, UR4, UR20, URZ ;  /* 0x0000001404147290 */ /* 0x000fc8000ff1e0ff */
[----:B------:R-:W-:Y:S01]  /*15d0*/  ULEA.HI.X.SX32 UR21, UR4, UR21, 0x1, UP0 ;  /* 0x0000001504157291 */ /* 0x000fe200080f0eff */
[----:B------:R-:W-:Y:S11]  /*15e0*/  @P0 BRA `(.L_x_51) ;  /* 0x0000000000300947 */ /* 0x000ff60003800000 */
[----:B--23--:R-:W2:Y:S01]  /*15f0*/  S2R R2, SR_LANEID ;  /* 0x0000000000027919 */ /* 0x00cea20000000000 */
[----:B------:R-:W-:Y:S05]  /*1600*/  WARPSYNC.ALL ;  /* 0x0000000000007948 */ /* 0x000fea0003800000 */
[----:B------:R-:W-:Y:S01]  /*1610*/  NOP ;  /* 0x0000000000007918 */ /* 0x000fe20000000000 */
[----:B--2-4-:R-:W-:-:S05]  /*1620*/  IMAD.SHL.U32 R4, R2, 0x4, RZ ;  /* 0x0000000402047824 */ /* 0x014fca00078e00ff */
[----:B------:R-:W2:Y:S01]  /*1630*/  LDS R5, [R4+UR8] ;  /* 0x0000000804057984 */ /* 0x000ea20008000800 */
[----:B------:R-:W-:-:S05]  /*1640*/  IADD3 R2, P1, PT, R4, UR20, RZ ;  /* 0x0000001404027c10 */ /* 0x000fca000ff3e0ff */
[----:B------:R-:W-:-:S05]  /*1650*/  IMAD.X R3, RZ, RZ, UR21, P1 ;  /* 0x00000015ff037e24 */ /* 0x000fca00088e06ff */
[----:B--2---:R2:W3:Y:S01]  /*1660*/  ATOMG.E.EXCH.STRONG.GPU PT, RZ, [R2], R5 ;  /* 0x0000000502ff73a8 */ /* 0x0044e200041ee100 */
[----:B------:R-:W-:-:S04]  /*1670*/  DEPBAR {5,4,3,2,1,0} ;  /* 0x0000003f0000791a */ /* 0x000fc80000000000 */
[----:B------:R-:W4:Y:S02]  /*1680*/  CCTL.E.C.LDCU.IV.DEEP [UR20] ;  /* 0x0000000014007540 */ /* 0x000f240009c08000 */
[----:B----4-:R2:W-:Y:S01]  /*1690*/  UTMACCTL.IV [UR20] ;  /* 0x00000000140079b9 */ /* 0x0105e20008000000 */
[----:B------:R-:W-:Y:S01]  /*16a0*/  NOP ;  /* 0x0000000000007918 */ /* 0x000fe20000000000 */
.L_x_51:
[----:B------:R-:W-:Y:S05]  /*16b0*/  @P0 BRA `(.L_x_52) ;  /* 0x00000000000c0947 */ /* 0x000fea0003800000 */
[----:B------:R0:W-:Y:S01]  /*16c0*/  UTMACMDFLUSH ;  /* 0x00000000000079b7 */ /* 0x0001e20000000000 */
[----:B------:R-:W-:Y:S05]  /*16d0*/  @P0 BRA `(.L_x_52) ;  /* 0x0000000000040947 */ /* 0x000fea0003800000 */
[----:B------:R-:W-:-:S04]  /*16e0*/  DEPBAR.LE SB0, 0x0 ;  /* 0x000080000000791a */ /* 0x000fc80000000000 */
.L_x_52:
[----:B------:R-:W-:Y:S05]  /*16f0*/  WARPSYNC.ALL ;  /* 0x0000000000007948 */ /* 0x000fea0003800000 */
[----:B------:R-:W-:Y:S01]  /*1700*/  NOP ;  /* 0x0000000000007918 */ /* 0x000fe20000000000 */
[----:B---3--:R-:W-:Y:S01]  /*1710*/  BAR.SYNC.DEFER_BLOCKING 0x0 ;  /* 0x0000000000007b1d */ /* 0x008fe20000010000 */
[----:B--2---:R-:W-:Y:S01]  /*1720*/  SHF.R.U32.HI R2, RZ, 0x5, R0 ;  /* 0x00000005ff027819 */ /* 0x004fe20000011600 */
[----:B------:R-:W-:-:S03]  /*1730*/  USHF.L.U32 UR15, UR15, 0x7, URZ ;  /* 0x000000070f0f7899 */ /* 0x000fc600080006ff */
[----:B------:R-:W-:Y:S01]  /*1740*/  R2UR UR22, R2 ;  /* 0x00000000021672ca */ /* 0x000fe200000e0000 */
[----:B------:R-:W-:Y:S01]  /*1750*/  VOTEU.ALL UP0, P3 ;  /* 0x0000000000ff7886 */ /* 0x000fe20001800000 */
[----:B------:R-:W-:Y:S01]  /*1760*/  UMOV UR4, 0x1 ;  /* 0x0000000100047882 */ /* 0x000fe20000000000 */
[----:B------:R-:W-:Y:S01]  /*1770*/  VOTEU.ALL UP1, P3 ;  /* 0x0000000000ff7886 */ /* 0x000fe20001820000 */
[----:B------:R-:W-:Y:S02]  /*1780*/  BSSY.RECONVERGENT B5, `(.L_x_53) ;  /* 0x0000018000057945 */ /* 0x000fe40003800200 */
[----:B------:R-:W-:-:S04]  /*1790*/  @!UP0 UIADD3 UR10, UPT, UPT, -UR4, 0x100000, URZ ;  /* 0x00100000040a8890 */ /* 0x000fc8000fffe1ff */
[----:B------:R-:W-:Y:S02]  /*17a0*/  @!UP0 USHF.L.U32 UR11, UR10, 0xb, URZ ;  /* 0x0000000b0a0b8899 */ /* 0x000fe400080006ff */
[----:B------:R-:W-:Y:S02]  /*17b0*/  @!UP0 USHF.L.U32 UR10, UR10, 0x1, URZ ;  /* 0x000000010a0a8899 */ /* 0x000fe400080006ff */
[----:B------:R-:W-:-:S04]  /*17c0*/  @!UP0 UIADD3 UR4, UPT, UPT, -UR4, 0x100000, URZ ;  /* 0x0010000004048890 */ /* 0x000fc8000fffe1ff */
[----:B------:R-:W-:Y:S02]  /*17d0*/  @!UP0 USHF.L.U32 UR5, UR4, 0xb, URZ ;  /* 0x0000000b04058899 */ /* 0x000fe400080006ff */
[----:B------:R-:W-:Y:S01]  /*17e0*/  @!UP0 USHF.L.U32 UR4, UR4, 0x1, URZ ;  /* 0x0000000104048899 */ /* 0x000fe200080006ff */
[----:B------:R-:W-:Y:S01]  /*17f0*/  VOTEU.ALL UP0, P3 ;  /* 0x0000000000ff7886 */ /* 0x000fe20001800000 */
[----:B------:R-:W2:Y:S04]  /*1800*/  FENCE.VIEW.ASYNC.S ;  /* 0x00000000000073c6 */ /* 0x000ea80000000000 */
[----:B--2---:R2:W3:Y:S06]  /*1810*/  @!UP0 SYNCS.EXCH.64 URZ, [UR8+0xc000], UR10 ;  /* 0x00c0000a08ff85b2 */ /* 0x0044ec0008000100 */
[----:B------:R2:W3:Y:S02]  /*1820*/  @!UP1 SYNCS.EXCH.64 URZ, [UR8+0xc020], UR4 ;  /* 0x00c0200408ff95b2 */ /* 0x0004e40008000100 */
[----:B---3--:R-:W-:Y:S06]  /*1830*/  BAR.SYNC.DEFER_BLOCKING 0x0 ;  /* 0x0000000000007b1d */ /* 0x008fec0000010000 */
[----:B------:R-:W-:Y:S05]  /*1840*/  @P3 BRA `(.L_x_54) ;  /* 0x00000000002c3947 */ /* 0x000fea0003800000 */
[----:B--2---:R-:W-:Y:S02]  /*1850*/  UMOV UR4, 0x1 ;  /* 0x0000000100047882 */ /* 0x004fe40000000000 */
[----:B------:R-:W-:-:S04]  /*1860*/  UIADD3 UR10, UPT, UPT, -UR4, 0x100000, URZ ;  /* 0x00100000040a7890 */ /* 0x000fc8000fffe1ff */
[----:B------:R-:W-:Y:S02]  /*1870*/  USHF.L.U32 UR11, UR10, 0xb, URZ ;  /* 0x0000000b0a0b7899 */ /* 0x000fe400080006ff */
[----:B------:R-:W-:Y:S02]  /*1880*/  USHF.L.U32 UR10, UR10, 0x1, URZ ;  /* 0x000000010a0a7899 */ /* 0x000fe400080006ff */
[----:B------:R-:W-:-:S04]  /*1890*/  UIADD3 UR4, UPT, UPT, -UR4, 0x100000, URZ ;  /* 0x0010000004047890 */ /* 0x000fc8000fffe1ff */
[----:B------:R-:W-:Y:S02]  /*18a0*/  USHF.L.U32 UR5, UR4, 0xb, URZ ;  /* 0x0000000b04057899 */ /* 0x000fe400080006ff */
[----:B------:R-:W-:Y:S01]  /*18b0*/  USHF.L.U32 UR4, UR4, 0x1, URZ ;  /* 0x0000000104047899 */ /* 0x000fe200080006ff */
[----:B------:R-:W2:Y:S03]  /*18c0*/  FENCE.VIEW.ASYNC.S ;  /* 0x00000000000073c6 */ /* 0x000ea60000000000 */
[----:B--2---:R3:W2:Y:S08]  /*18d0*/  SYNCS.EXCH.64 URZ, [UR8+0xc008], UR10 ;  /* 0x00c0080a08ff75b2 */ /* 0x0046b00008000100 */
[----:B------:R3:W4:Y:S02]  /*18e0*/  SYNCS.EXCH.64 URZ, [UR8+0xc028], UR4 ;  /* 0x00c0280408ff75b2 */ /* 0x0007240008000100 */
[----:B---3--:R-:W-:Y:S01]  /*18f0*/  NOP ;  /* 0x0000000000007918 */ /* 0x008fe20000000000 */
.L_x_54:
[----:B--2---:R-:W-:Y:S05]  /*1900*/  BSYNC.RECONVERGENT B5 ;  /* 0x0000000000057941 */ /* 0x004fea0003800200 */
.L_x_53:
[----:B----4-:R-:W-:Y:S06]  /*1910*/  BAR.SYNC.DEFER_BLOCKING 0x0 ;  /* 0x0000000000007b1d */ /* 0x010fec0000010000 */
[----:B------:R-:W-:Y:S04]  /*1920*/  BSSY.RECONVERGENT B5, `(.L_x_55) ;  /* 0x000000d000057945 */ /* 0x000fe80003800200 */
[----:B------:R-:W-:Y:S05]  /*1930*/  @P3 BRA `(.L_x_56) ;  /* 0x00000000002c3947 */ /* 0x000fea0003800000 */
[----:B------:R-:W-:Y:S02]  /*1940*/  UMOV UR4, 0x1 ;  /* 0x0000000100047882 */ /* 0x000fe40000000000 */
[----:B------:R-:W-:-:S04]  /*1950*/  UIADD3 UR10, UPT, UPT, -UR4, 0x100000, URZ ;  /* 0x00100000040a7890 */ /* 0x000fc8000fffe1ff */
[----:B------:R-:W-:Y:S02]  /*1960*/  USHF.L.U32 UR11, UR10, 0xb, URZ ;  /* 0x0000000b0a0b7899 */ /* 0x000fe400080006ff */
[----:B------:R-:W-:Y:S02]  /*1970*/  USHF.L.U32 UR10, UR10, 0x1, URZ ;  /* 0x000000010a0a7899 */ /* 0x000fe400080006ff */
[----:B------:R-:W-:-:S04]  /*1980*/  UIADD3 UR4, UPT, UPT, -UR4, 0x100000, URZ ;  /* 0x0010000004047890 */ /* 0x000fc8000fffe1ff */
[----:B------:R-:W-:Y:S02]  /*1990*/  USHF.L.U32 UR5, UR4, 0xb, URZ ;  /* 0x0000000b04057899 */ /* 0x000fe400080006ff */
[----:B------:R-:W-:Y:S01]  /*19a0*/  USHF.L.U32 UR4, UR4, 0x1, URZ ;  /* 0x0000000104047899 */ /* 0x000fe200080006ff */
[----:B------:R-:W2:Y:S03]  /*19b0*/  FENCE.VIEW.ASYNC.S ;  /* 0x00000000000073c6 */ /* 0x000ea60000000000 */
[----:B--2---:R2:W3:Y:S08]  /*19c0*/  SYNCS.EXCH.64 URZ, [UR8+0xc010], UR10 ;  /* 0x00c0100a08ff75b2 */ /* 0x0044f00008000100 */
[----:B------:R2:W4:Y:S01]  /*19d0*/  SYNCS.EXCH.64 URZ, [UR8+0xc030], UR4 ;  /* 0x00c0300408ff75b2 */ /* 0x0005220008000100 */
[----:B------:R-:W-:Y:S01]  /*19e0*/  NOP ;  /* 0x0000000000007918 */ /* 0x000fe20000000000 */
.L_x_56:
[----:B--2---:R-:W-:Y:S05]  /*19f0*/  BSYNC.RECONVERGENT B5 ;  /* 0x0000000000057941 */ /* 0x004fea0003800200 */
.L_x_55:
[----:B---34-:R-:W-:Y:S01]  /*1a00*/  BAR.SYNC.DEFER_BLOCKING 0x0 ;  /* 0x0000000000007b1d */ /* 0x018fe20000010000 */
[----:B------:R-:W-:Y:S01]  /*1a10*/  UIADD3 UR12, UPT, UPT, UR8, 0xc020, URZ ;  /* 0x0000c020080c7890 */ /* 0x000fe2000fffe0ff */
[----:B------:R-:W-:Y:S01]  /*1a20*/  ISETP.GE.AND P0, PT, R10, 0x1, PT ;  /* 0x000000010a00780c */ /* 0x000fe20003f06270 */
[----:B------:R-:W-:-:S03]  /*1a30*/  USHF.L.U32 UR19, UR7, 0x6, URZ ;  /* 0x0000000607137899 */ /* 0x000fc600080006ff */
        /* <DEDUP_REMOVED lines=13> */
.L_x_58:
[----:B--2---:R-:W-:Y:S05]  /*1b10*/  BSYNC.RECONVERGENT B5 ;  /* 0x0000000000057941 */ /* 0x004fea0003800200 */
.L_x_57:
[----:B------:R-:W-:Y:S05]  /*1b20*/  @!P0 BRA `(.L_x_59) ;  /* 0x0000000800148947 */ /* 0x000fea0003800000 */
[----:B---34-:R-:W-:Y:S01]  /*1b30*/  BAR.SYNC.DEFER_BLOCKING 0x0 ;  /* 0x0000000000007b1d */ /* 0x018fe20000010000 */
[----:B------:R-:W-:Y:S01]  /*1b40*/  ELECT P1, URZ, PT ;  /* 0x0000000000ff782f */ /* 0x000fe20003820000 */
[----:B------:R-:W-:Y:S01]  /*1b50*/  @!P3 IMAD.MOV.U32 R2, RZ, RZ, 0x3000 ;  /* 0x00003000ff02b424 */ /* 0x000fe200078e00ff */
[----:B------:R-:W-:Y:S02]  /*1b60*/  UIADD3 UR16, UPT, UPT, UR8, 0x8000, URZ ;  /* 0x0000800008107890 */ /* 0x000fe4000fffe0ff */
[----:B------:R-:W-:Y:S02]  /*1b70*/  ISETP.LT.U32.AND P1, PT, R68, 0x20, P1 ;  /* 0x000000204400780c */ /* 0x000fe40000f21070 */
[----:B------:R-:W-:Y:S01]  /*1b80*/  ELECT P0, URZ, PT ;  /* 0x0000000000ff782f */ /* 0x000fe20003800000 */
[----:B------:R-:W-:-:S03]  /*1b90*/  UMOV UR11, UR15 ;  /* 0x0000000f000b7c82 */ /* 0x000fc60008000000 */
[----:B------:R-:W-:-:S07]  /*1ba0*/  ISETP.LT.U32.AND P0, PT, R68, 0x20, P0 ;  /* 0x000000204400780c */ /* 0x000fce0000701070 */
[----:B------:R-:W-:Y:S01]  /*1bb0*/  VOTEU.ANY UP0, P1 ;  /* 0x0000000000ff7886 */ /* 0x000fe20000800100 */
[----:B------:R-:W-:-:S04]  /*1bc0*/  VOTEU.ANY UP2, P1 ;  /* 0x0000000000ff7886 */ /* 0x000fc80000840100 */
[----:B------:R-:W-:Y:S02]  /*1bd0*/  @UP0 UIADD3 UR17, UPT, UPT, UR8, 0xc000, URZ ;  /* 0x0000c00008110890 */ /* 0x000fe4000fffe0ff */
[----:B------:R2:W-:Y:S01]  /*1be0*/  @!P3 SYNCS.ARRIVE.TRANS64 RZ, [UR8+0xc000], R2 ;  /* 0x00c00002ffffb9a7 */ /* 0x0005e20008000008 */
[----:B------:R-:W-:Y:S01]  /*1bf0*/  @UP0 UMOV UR18, URZ ;  /* 0x000000ff00120c82 */ /* 0x000fe20008000000 */
[----:B------:R-:W-:Y:S01]  /*1c00*/  BAR.SYNC.DEFER_BLOCKING 0x0 ;  /* 0x0000000000007b1d */ /* 0x000fe20000010000 */
[----:B------:R-:W-:-:S05]  /*1c10*/  UISETP.NE.U32.AND UP0, UPT, UR22, URZ, UPT ;  /* 0x000000ff1600728c */ /* 0x000fca000bf05070 */
[----:B------:R-:W-:Y:S01]  /*1c20*/  VOTEU.ANY UP1, P0 ;  /* 0x0000000000ff7886 */ /* 0x000fe20000020100 */
[----:B------:R-:W-:-:S04]  /*1c30*/  VOTEU.ANY UP3, P0 ;  /* 0x0000000000ff7886 */ /* 0x000fc80000060100 */
[----:B------:R-:W-:Y:S01]  /*1c40*/  @UP1 UIADD3 UR9, UPT, UPT, UR8, 0xc000, URZ ;  /* 0x0000c00008091890 */ /* 0x000fe2000fffe0ff */
[----:B------:R-:W-:Y:S01]  /*1c50*/  @UP1 UMOV UR10, URZ ;  /* 0x000000ff000a1c82 */ /* 0x000fe20008000000 */
[----:B------:R2:W-:Y:S01]  /*1c60*/  @UP2 UTMALDG.2D [UR16], [UR24] ;  /* 0x00000010180025b4 */ /* 0x0005e20008008000 */
[----:B------:R3:W-:Y:S06]  /*1c70*/  MEMBAR.ALL.CTA ;  /* 0x0000000000007992 */ /* 0x0007ec0000008000 */
[----:B---3--:R-:W3:Y:S02]  /*1c80*/  FENCE.VIEW.ASYNC.S ;  /* 0x00000000000073c6 */ /* 0x008ee40000000000 */
[----:B---3--:R-:W-:Y:S06]  /*1c90*/  BAR.SYNC.DEFER_BLOCKING 0x0 ;  /* 0x0000000000007b1d */ /* 0x008fec0000010000 */
[----:B------:R2:W-:Y:S02]  /*1ca0*/  @UP3 UTMALDG.2D [UR8], [UR26] ;  /* 0x000000081a0035b4 */ /* 0x0005e40008008000 */
[----:B------:R-:W-:Y:S06]  /*1cb0*/  BAR.SYNC.DEFER_BLOCKING 0x0 ;  /* 0x0000000000007b1d */ /* 0x000fec0000010000 */
[----:B------:R-:W3:Y:S02]  /*1cc0*/  SYNCS.PHASECHK.TRANS64.TRYWAIT P0, [UR8+0xc000], RZ ;  /* 0x00c000ffff0075a7 */ /* 0x000ee40008001108 */
[----:B--23--:R-:W-:Y:S05]  /*1cd0*/  @!P0 BRA `(.L_x_60) ;  /* 0x0000000c00ec8947 */ /* 0x00cfea0003800000 */
.L_x_78:
[----:B------:R-:W-:Y:S05]  /*1ce0*/  BRA.U UP0, `(.L_x_61) ;  /* 0x00000001004c7547 */ /* 0x000fea000b800000 */
[----:B------:R-:W-:Y:S02]  /*1cf0*/  USHF.R.U32.HI UR4, URZ, 0x4, UR16 ;  /* 0x00000004ff047899 */ /* 0x000fe40008011610 */
[----:B------:R-:W-:Y:S02]  /*1d00*/  USHF.R.U32.HI UR6, URZ, 0x4, UR8 ;  /* 0x00000004ff067899 */ /* 0x000fe40008011608 */
[----:B------:R-:W-:Y:S02]  /*1d10*/  USGXT.U32 UR4, UR4, 0xe ;  /* 0x0000000e0404789a */ /* 0x000fe40008000000 */
[----:B------:R-:W-:Y:S01]  /*1d20*/  USGXT.U32 UR6, UR6, 0xe ;  /* 0x0000000e0606789a */ /* 0x000fe20008000000 */
[----:B------:R-:W-:Y:S01]  /*1d30*/  UMOV UR10, 0xfffffffe ;  /* 0xfffffffe000a7882 */ /* 0x000fe20000000000 */
[----:B------:R-:W-:Y:S01]  /*1d40*/  UMOV UR11, 0x7fffbfdf ;  /* 0x7fffbfdf000b7882 */ /* 0x000fe20000000000 */
[----:B------:R-:W-:Y:S01]  /*1d50*/  UMOV UR5, URZ ;  /* 0x000000ff00057c82 */ /* 0x000fe20008000000 */
[----:B------:R-:W-:Y:S01]  /*1d60*/  UMOV UR7, URZ ;  /* 0x000000ff00077c82 */ /* 0x000fe20008000000 */
[----:B------:R-:W-:-:S02]  /*1d70*/  UIADD3.64 UR16, UPT, UPT, UR4, -UR10, URZ ;  /* 0x8000000a04107297 */ /* 0x000fc4000fffe0ff */
[----:B------:R-:W-:Y:S01]  /*1d80*/  UIADD3.64 UR10, UPT, UPT, UR6, -UR10, URZ ;  /* 0x8000000a060a7297 */ /* 0x000fe2000fffe0ff */
[----:B------:R-:W-:Y:S01]  /*1d90*/  UMOV UR28, 0x0 ;  /* 0x00000000001c7882 */ /* 0x000fe20000000000 */
[----:B------:R-:W-:Y:S01]  /*1da0*/  UMOV UR29, 0x4200490 ;  /* 0x04200490001d7882 */ /* 0x000fe20000000000 */
[----:B------:R-:W-:Y:S01]  /*1db0*/  UMOV UR5, 0x80004020 ;  /* 0x8000402000057882 */ /* 0x000fe20000000000 */
[----:B------:R-:W-:Y:S01]  /*1dc0*/  UMOV UR7, 0x80004020 ;  /* 0x8000402000077882 */ /* 0x000fe20000000000 */
[----:B------:R-:W-:Y:S01]  /*1dd0*/  UMOV UR30, 0x0 ;  /* 0x00000000001e7882 */ /* 0x000fe20000000000 */
[----:B------:R-:W-:Y:S01]  /*1de0*/  UMOV UR31, 0x4200490 ;  /* 0x04200490001f7882 */ /* 0x000fe20000000000 */
[----:B------:R2:W-:Y:S02]  /*1df0*/  UTCHMMA gdesc[UR4], gdesc[UR6], tmem[UR23], tmem[UR28], idesc[UR29], !UPT ;  /* 0x00ff1c06040075ea */ /* 0x0005e4000f800017 */
[----:B------:R2:W-:Y:S01]  /*1e00*/  UTCHMMA gdesc[UR16], gdesc[UR10], tmem[UR23], tmem[UR30], idesc[UR31], UPT ;  /* 0x00ff1e0a100075ea */ /* 0x0005e2000b800017 */
[----:B------:R-:W-:-:S02]  /*1e10*/  NOP ;  /* 0x0000000000007918 */ /* 0x000fc40000000000 */
.L_x_61:
[----:B------:R-:W-:Y:S01]  /*1e20*/  ELECT P0, URZ, PT ;  /* 0x0000000000ff782f */ /* 0x000fe20003800000 */
[----:B--2---:R-:W-:Y:S01]  /*1e30*/  UMOV UR4, UR12 ;  /* 0x0000000c00047c82 */ /* 0x004fe20008000000 */
[----:B------:R-:W-:Y:S02]  /*1e40*/  UMOV UR5, URZ ;  /* 0x000000ff00057c82 */ /* 0x000fe40008000000 */
[----:B------:R-:W-:-:S13]  /*1e50*/  ISETP.LT.U32.AND P0, PT, R68, 0x20, P0 ;  /* 0x000000204400780c */ /* 0x000fda0000701070 */
[----:B------:R-:W-:Y:S01]  /*1e60*/  VOTEU.ANY UP0, P0 ;  /* 0x0000000000ff7886 */ /* 0x000fe20000000100 */
[----:B------:R-:W-:Y:S01]  /*1e70*/  VOTEU.ANY UP1, P0 ;  /* 0x0000000000ff7886 */ /* 0x000fe20000020100 */
[----:B------:R-:W-:-:S03]  /*1e80*/  ISETP.GE.U32.AND P0, PT, R10, 0x21, PT ;  /* 0x000000210a00780c */ /* 0x000fc60003f06070 */
[----:B------:R-:W-:Y:S02]  /*1e90*/  @UP0 UMOV UR4, UR4 ;  /* 0x0000000400040c82 */ /* 0x000fe40008000000 */
[----:B------:R2:W-:Y:S01]  /*1ea0*/  @UP1 UTCBAR [UR4], URZ ;  /* 0x000000ff040013e9 */ /* 0x0005e200080000ff */
[----:B------:R-:W-:Y:S06]  /*1eb0*/  BAR.SYNC.DEFER_BLOCKING 0x0 ;  /* 0x0000000000007b1d */ /* 0x000fec0000010000 */
[----:B------:R-:W3:Y:S02]  /*1ec0*/  SYNCS.PHASECHK.TRANS64.TRYWAIT P1, [UR8+0xc020], RZ ;  /* 0x00c020ffff0075a7 */ /* 0x000ee40008021108 */
[----:B--23--:R-:W-:Y:S05]  /*1ed0*/  @!P1 BRA `(.L_x_62) ;  /* 0x0000000c00789947 */ /* 0x00cfea0003800000 */
.L_x_79:
[----:B------:R-:W-:Y:S01]  /*1ee0*/  UMOV UR4, URZ ;  /* 0x000000ff00047c82 */ /* 0x000fe20008000000 */
[----:B------:R-:W-:Y:S05]  /*1ef0*/  @!P0 BRA `(.L_x_59) ;  /* 0x0000000400208947 */ /* 0x000fea0003800000 */
[----:B------:R-:W2:Y:S01]  /*1f00*/  LDCU UR29, c[0x0][0x3a0] ;  /* 0x00007400ff1d77ac */ /* 0x000ea20008000800 */
[----:B------:R-:W-:Y:S01]  /*1f10*/  UMOV UR9, 0x1 ;  /* 0x0000000100097882 */ /* 0x000fe20000000000 */
[----:B------:R-:W-:-:S05]  /*1f20*/  UMOV UR18, 0x20 ;  /* 0x0000002000127882 */ /* 0x000fca0000000000 */
.L_x_66:
[----:B------:R-:W-:Y:S01]  /*1f30*/  BAR.SYNC.DEFER_BLOCKING 0x0 ;  /* 0x0000000000007b1d */ /* 0x000fe20000010000 */
[----:B------:R-:W-:Y:S01]  /*1f40*/  ULEA UR28, UR9, UR8, 0x3 ;  /* 0x00000008091c7291 */ /* 0x000fe2000f8e18ff */
[----:B------:R-:W-:Y:S01]  /*1f50*/  @!P3 IMAD.MOV.U32 R2, RZ, RZ, 0x3000 ;  /* 0x00003000ff02b424 */ /* 0x000fe200078e00ff */
[----:B------:R-:W-:Y:S01]  /*1f60*/  ELECT P1, URZ, PT ;  /* 0x0000000000ff782f */ /* 0x000fe20003820000 */
[----:B------:R-:W-:-:S03]  /*1f70*/  ULEA UR16, UR9, UR8, 0xc ;  /* 0x0000000809107291 */ /* 0x000fc6000f8e60ff */
[----:B------:R-:W-:Y:S02]  /*1f80*/  ISETP.LT.U32.AND P1, PT, R68, 0x20, P1 ;  /* 0x000000204400780c */ /* 0x000fe40000f21070 */
[----:B------:R-:W-:Y:S01]  /*1f90*/  ELECT P0, URZ, PT ;  /* 0x0000000000ff782f */ /* 0x000fe20003800000 */
[----:B------:R-:W-:-:S03]  /*1fa0*/  UIADD3 UR16, UPT, UPT, UR16, 0x8000, URZ ;  /* 0x0000800010107890 */ /* 0x000fc6000fffe0ff */
[----:B------:R-:W-:Y:S01]  /*1fb0*/  ISETP.LT.U32.AND P0, PT, R68, 0x20, P0 ;  /* 0x000000204400780c */ /* 0x000fe20000701070 */
[----:B------:R-:W-:Y:S01]  /*1fc0*/  ULEA UR12, UR9, UR8, 0xd ;  /* 0x00000008090c7291 */ /* 0x000fe2000f8e68ff */
[----:B------:R-:W-:Y:S01]  /*1fd0*/  UMOV UR14, UR18 ;  /* 0x00000012000e7c82 */ /* 0x000fe20008000000 */
[----:B------:R-:W-:-:S04]  /*1fe0*/  USHF.L.U32 UR5, UR4, 0x1f, URZ ;  /* 0x0000001f04057899 */ /* 0x000fc800080006ff */
[----:B------:R-:W-:Y:S01]  /*1ff0*/  VOTEU.ANY UP0, P1 ;  /* 0x0000000000ff7886 */ /* 0x000fe20000800100 */
[----:B------:R3:W-:Y:S04]  /*2000*/  @!P3 SYNCS.ARRIVE.TRANS64 RZ, [UR28+0xc000], R2 ;  /* 0x00c00002ffffb9a7 */ /* 0x0007e8000800001c */
[----:B------:R-:W-:Y:S01]  /*2010*/  @UP0 UIADD3 UR17, UPT, UPT, UR28, 0xc000, URZ ;  /* 0x0000c0001c110890 */ /* 0x000fe2000fffe0ff */
[----:B------:R-:W-:Y:S01]  /*2020*/  VOTEU.ANY UP0, P1 ;  /* 0x0000000000ff7886 */ /* 0x000fe20000800100 */
[----:B------:R-:W-:Y:S01]  /*2030*/  BAR.SYNC.DEFER_BLOCKING 0x0 ;  /* 0x0000000000007b1d */ /* 0x000fe20000010000 */
[----:B---3--:R-:W-:-:S05]  /*2040*/  IMAD.U32 R2, RZ, RZ, UR5 ;  /* 0x00000005ff027e24 */ /* 0x008fca000f8e00ff */
[----:B------:R-:W-:-:S05]  /*2050*/  VOTEU.ANY UP1, P0 ;  /* 0x0000000000ff7886 */ /* 0x000fca0000020100 */
[----:B------:R-:W-:Y:S01]  /*2060*/  @UP1 UIADD3 UR13, UPT, UPT, UR28, 0xc000, URZ ;  /* 0x0000c0001c0d1890 */ /* 0x000fe2000fffe0ff */
[----:B------:R-:W-:Y:S01]  /*2070*/  VOTEU.ANY UP1, P0 ;  /* 0x0000000000ff7886 */ /* 0x000fe20000020100 */
[----:B------:R3:W-:Y:S01]  /*2080*/  @UP0 UTMALDG.2D [UR16], [UR24] ;  /* 0x00000010180005b4 */ /* 0x0007e20008008000 */
[----:B------:R-:W-:Y:S01]  /*2090*/  UISETP.NE.U32.AND UP0, UPT, UR22, URZ, UPT ;  /* 0x000000ff1600728c */ /* 0x000fe2000bf05070 */
[----:B------:R4:W-:Y:S06]  /*20a0*/  MEMBAR.ALL.CTA ;  /* 0x0000000000007992 */ /* 0x0009ec0000008000 */
[----:B----4-:R-:W4:Y:S02]  /*20b0*/  FENCE.VIEW.ASYNC.S ;  /* 0x00000000000073c6 */ /* 0x010f240000000000 */
[----:B----4-:R-:W-:Y:S06]  /*20c0*/  BAR.SYNC.DEFER_BLOCKING 0x0 ;  /* 0x0000000000007b1d */ /* 0x010fec0000010000 */
[----:B------:R3:W-:Y:S02]  /*20d0*/  @UP1 UTMALDG.2D [UR12], [UR26] ;  /* 0x0000000c1a0015b4 */ /* 0x0007e40008008000 */
[----:B------:R-:W-:Y:S06]  /*20e0*/  BAR.SYNC.DEFER_BLOCKING 0x0 ;  /* 0x0000000000007b1d */ /* 0x000fec0000010000 */
[----:B------:R-:W4:Y:S02]  /*20f0*/  SYNCS.PHASECHK.TRANS64.TRYWAIT P0, [UR28+0xc000], R2 ;  /* 0x00c00002ff0075a7 */ /* 0x000f24000800111c */
[----:B---34-:R-:W-:Y:S05]  /*2100*/  @!P0 BRA `(.L_x_63) ;  /* 0x0000000800f88947 */ /* 0x018fea0003800000 */
.L_x_80:
[----:B------:R-:W-:Y:S05]  /*2110*/  BRA.U UP0, `(.L_x_64) ;  /* 0x00000001004c7547 */ /* 0x000fea000b800000 */
[----:B------:R-:W-:Y:S02]  /*2120*/  USHF.R.U32.HI UR10, URZ, 0x4, UR16 ;  /* 0x00000004ff0a7899 */ /* 0x000fe40008011610 */
[----:B------:R-:W-:Y:S02]  /*2130*/  USHF.R.U32.HI UR12, URZ, 0x4, UR12 ;  /* 0x00000004ff0c7899 */ /* 0x000fe4000801160c */
[----:B------:R-:W-:Y:S02]  /*2140*/  USGXT.U32 UR10, UR10, 0xe ;  /* 0x0000000e0a0a789a */ /* 0x000fe40008000000 */
[----:B------:R-:W-:Y:S02]  /*2150*/  USGXT.U32 UR12, UR12, 0xe ;  /* 0x0000000e0c0c789a */ /* 0x000fe40008000000 */
[----:B------:R-:W-:Y:S02]  /*2160*/  UIADD3 UR16, UP0, UPT, UR10, 0x2, URZ ;  /* 0x000000020a107890 */ /* 0x000fe4000ff1e0ff */
[----:B------:R-:W-:Y:S01]  /*2170*/  UIADD3 UR30, UP1, UPT, UR12, 0x2, URZ ;  /* 0x000000020c1e7890 */ /* 0x000fe2000ff3e0ff */
[----:B------:R-:W-:Y:S01]  /*2180*/  UMOV UR5, URZ ;  /* 0x000000ff00057c82 */ /* 0x000fe20008000000 */
[----:B------:R-:W-:Y:S01]  /*2190*/  UMOV UR6, URZ ;  /* 0x000000ff00067c82 */ /* 0x000fe20008000000 */
[----:B------:R-:W-:-:S02]  /*21a0*/  UIADD3.X UR17, UPT, UPT, UR5, -0x7fffbfe0, URZ, UP0, !UPT ;  /* 0x8000402005117890 */ /* 0x000fc400087fe4ff */
[----:B------:R-:W-:Y:S01]  /*21b0*/  UIADD3.X UR31, UPT, UPT, UR6, -0x7fffbfe0, URZ, UP1, !UPT ;  /* 0x80004020061f7890 */ /* 0x000fe20008ffe4ff */
[----:B------:R-:W-:Y:S01]  /*21c0*/  UMOV UR32, 0x0 ;  /* 0x0000000000207882 */ /* 0x000fe20000000000 */
[----:B------:R-:W-:Y:S01]  /*21d0*/  UMOV UR33, 0x4200490 ;  /* 0x0420049000217882 */ /* 0x000fe20000000000 */
[----:B------:R-:W-:Y:S01]  /*21e0*/  UMOV UR11, 0x80004020 ;  /* 0x80004020000b7882 */ /* 0x000fe20000000000 */
[----:B------:R-:W-:Y:S01]  /*21f0*/  UMOV UR13, 0x80004020 ;  /* 0x80004020000d7882 */ /* 0x000fe20000000000 */
[----:B------:R-:W-:Y:S01]  /*2200*/  UMOV UR6, 0x0 ;  /* 0x0000000000067882 */ /* 0x000fe20000000000 */
[----:B------:R-:W-:Y:S01]  /*2210*/  UMOV UR7, 0x4200490 ;  /* 0x0420049000077882 */ /* 0x000fe20000000000 */
[----:B------:R3:W-:Y:S02]  /*2220*/  UTCHMMA gdesc[UR10], gdesc[UR12], tmem[UR23], tmem[UR32], idesc[UR33], UPT ;  /* 0x00ff200c0a0075ea */ /* 0x0007e4000b800017 */
[----:B------:R3:W-:Y:S01]  /*2230*/  UTCHMMA gdesc[UR16], gdesc[UR30], tmem[UR23], tmem[UR6], idesc[UR7], UPT ;  /* 0x00ff061e100075ea */ /* 0x0007e2000b800017 */
[----:B------:R-:W-:-:S02]  /*2240*/  NOP ;  /* 0x0000000000007918 */ /* 0x000fc40000000000 */
.L_x_64:
[----:B------:R-:W-:Y:S01]  /*2250*/  ELECT P0, URZ, PT ;  /* 0x0000000000ff782f */ /* 0x000fe20003800000 */
[----:B---3--:R-:W-:-:S03]  /*2260*/  UIADD3 UR6, UPT, UPT, UR28, 0xc020, URZ ;  /* 0x0000c0201c067890 */ /* 0x008fc6000fffe0ff */
[----:B------:R-:W-:Y:S01]  /*2270*/  ISETP.LT.U32.AND P0, PT, R68, 0x20, P0 ;  /* 0x000000204400780c */ /* 0x000fe20000701070 */
[----:B------:R-:W-:-:S12]  /*2280*/  UMOV UR7, URZ ;  /* 0x000000ff00077c82 */ /* 0x000fd80008000000 */
[----:B------:R-:W-:Y:S01]  /*2290*/  VOTEU.ANY UP0, P0 ;  /* 0x0000000000ff7886 */ /* 0x000fe20000000100 */
[----:B------:R-:W-:-:S04]  /*22a0*/  VOTEU.ANY UP1, P0 ;  /* 0x0000000000ff7886 */ /* 0x000fc80000020100 */
[----:B------:R-:W-:Y:S02]  /*22b0*/  @UP0 UMOV UR6, UR6 ;  /* 0x0000000600060c82 */ /* 0x000fe40008000000 */
[----:B------:R3:W-:Y:S01]  /*22c0*/  @UP1 UTCBAR [UR6], URZ ;  /* 0x000000ff060013e9 */ /* 0x0007e200080000ff */
[----:B------:R-:W-:Y:S06]  /*22d0*/  BAR.SYNC.DEFER_BLOCKING 0x0 ;  /* 0x0000000000007b1d */ /* 0x000fec0000010000 */
[----:B------:R-:W4:Y:S02]  /*22e0*/  SYNCS.PHASECHK.TRANS64.TRYWAIT P0, [UR28+0xc020], R2 ;  /* 0x00c02002ff0075a7 */ /* 0x000f24000800111c */
[----:B---34-:R-:W-:Y:S05]  /*22f0*/  @!P0 BRA `(.L_x_65) ;  /* 0x0000000800888947 */ /* 0x018fea0003800000 */
.L_x_81:
[----:B------:R-:W-:Y:S02]  /*2300*/  UIADD3 UR9, UPT, UPT, UR9, 0x1, URZ ;  /* 0x0000000109097890 */ /* 0x000fe4000fffe0ff */
[----:B------:R-:W-:Y:S02]  /*2310*/  UIADD3 UR18, UPT, UPT, UR18, 0x20, URZ ;  /* 0x0000002012127890 */ /* 0x000fe4000fffe0ff */
[----:B------:R-:W-:-:S04]  /*2320*/  UISETP.NE.U32.AND UP0, UPT, UR9, 0x4, UPT ;  /* 0x000000040900788c */ /* 0x000fc8000bf05070 */
[----:B------:R-:W-:Y:S02]  /*2330*/  USEL UR5, URZ, 0x1, UP0 ;  /* 0x00000001ff057887 */ /* 0x000fe40008000000 */
[----:B------:R-:W-:Y:S02]  /*2340*/  USEL UR9, UR9, URZ, UP0 ;  /* 0x000000ff09097287 */ /* 0x000fe40008000000 */
[----:B--2---:R-:W-:Y:S02]  /*2350*/  UISETP.GE.AND UP0, UPT, UR18, UR29, UPT ;  /* 0x0000001d1200728c */ /* 0x004fe4000bf06270 */
[----:B------:R-:W-:-:S07]  /*2360*/  ULOP3.LUT UR4, UR4, UR5, URZ, 0x3c, !UPT ;  /* 0x0000000504047292 */ /* 0x000fce000f8e3cff */
[----:B------:R-:W-:Y:S05]  /*2370*/  BRA.U !UP0, `(.L_x_66) ;  /* 0xfffffff908ec7547 */ /* 0x000fea000b83ffff */
.L_x_59:
[----:B---34-:R-:W-:Y:S06]  /*2380*/  BAR.SYNC.DEFER_BLOCKING 0x0 ;  /* 0x0000000000007b1d */ /* 0x018fec0000010000 */
[----:B------:R-:W-:Y:S04]  /*2390*/  BSSY.RECONVERGENT B5, `(.L_x_67) ;  /* 0x0000004000057945 */ /* 0x000fe80003800200 */
[----:B------:R-:W-:Y:S05]  /*23a0*/  @P3 BRA `(.L_x_68) ;  /* 0x0000000000083947 */ /* 0x000fea0003800000 */
[----:B------:R-:W2:Y:S02]  /*23b0*/  SYNCS.CCTL.IV [UR8+0xc000] ;  /* 0x00c00000ff0079b1 */ /* 0x000ea40008000008 */
[----:B--2---:R-:W2:Y:S02]  /*23c0*/  SYNCS.CCTL.IV [UR8+0xc020] ;  /* 0x00c02000ff0079b1 */ /* 0x004ea40008000008 */
.L_x_68:
[----:B------:R-:W-:Y:S05]  /*23d0*/  BSYNC.RECONVERGENT B5 ;  /* 0x0000000000057941 */ /* 0x000fea0003800200 */
.L_x_67:
[----:B--2---:R-:W-:Y:S06]  /*23e0*/  BAR.SYNC.DEFER_BLOCKING 0x0 ;  /* 0x0000000000007b1d */ /* 0x004fec0000010000 */
[----:B------:R-:W-:Y:S04]  /*23f0*/  BSSY.RECONVERGENT B5, `(.L_x_69) ;  /* 0x0000004000057945 */ /* 0x000fe80003800200 */
[----:B------:R-:W-:Y:S05]  /*2400*/  @P3 BRA `(.L_x_70) ;  /* 0x0000000000083947 */ /* 0x000fea0003800000 */
[----:B------:R-:W2:Y:S02]  /*2410*/  SYNCS.CCTL.IV [UR8+0xc008] ;  /* 0x00c00800ff0079b1 */ /* 0x000ea40008000008 */
[----:B--2---:R-:W2:Y:S02]  /*2420*/  SYNCS.CCTL.IV [UR8+0xc028] ;  /* 0x00c02800ff0079b1 */ /* 0x004ea40008000008 */
.L_x_70:
[----:B------:R-:W-:Y:S05]  /*2430*/  BSYNC.RECONVERGENT B5 ;  /* 0x0000000000057941 */ /* 0x000fea0003800200 */
.L_x_69:
[----:B--2---:R-:W-:Y:S06]  /*2440*/  BAR.SYNC.DEFER_BLOCKING 0x0 ;  /* 0x0000000000007b1d */ /* 0x004fec0000010000 */
[----:B------:R-:W-:Y:S04]  /*2450*/  BSSY.RECONVERGENT B5, `(.L_x_71) ;  /* 0x0000004000057945 */ /* 0x000fe80003800200 */
[----:B------:R-:W-:Y:S05]  /*2460*/  @P3 BRA `(.L_x_72) ;  /* 0x0000000000083947 */ /* 0x000fea0003800000 */
[----:B------:R-:W2:Y:S02]  /*2470*/  SYNCS.CCTL.IV [UR8+0xc010] ;  /* 0x00c01000ff0079b1 */ /* 0x000ea40008000008 */
[----:B--2---:R-:W2:Y:S02]  /*2480*/  SYNCS.CCTL.IV [UR8+0xc030] ;  /* 0x00c03000ff0079b1 */ /* 0x004ea40008000008 */
.L_x_72:
[----:B------:R-:W-:Y:S05]  /*2490*/  BSYNC.RECONVERGENT B5 ;  /* 0x0000000000057941 */ /* 0x000fea0003800200 */
.L_x_71:
[----:B--2---:R-:W-:Y:S06]  /*24a0*/  BAR.SYNC.DEFER_BLOCKING 0x0 ;  /* 0x0000000000007b1d */ /* 0x004fec0000010000 */
[----:B------:R-:W-:Y:S04]  /*24b0*/  BSSY.RECONVERGENT B5, `(.L_x_73) ;  /* 0x0000004000057945 */ /* 0x000fe80003800200 */
[----:B------:R-:W-:Y:S05]  /*24c0*/  @P3 BRA `(.L_x_74) ;  /* 0x0000000000083947 */ /* 0x000fea0003800000 */
[----:B------:R-:W2:Y:S02]  /*24d0*/  SYNCS.CCTL.IV [UR8+0xc018] ;  /* 0x00c01800ff0079b1 */ /* 0x000ea40008000008 */
[----:B--2---:R-:W2:Y:S02]  /*24e0*/  SYNCS.CCTL.IV [UR8+0xc038] ;  /* 0x00c03800ff0079b1 */ /* 0x004ea40008000008 */
.L_x_74:
[----:B------:R-:W-:Y:S05]  /*24f0*/  BSYNC.RECONVERGENT B5 ;  /* 0x0000000000057941 */ /* 0x000fea0003800200 */
.L_x_73:
[----:B------:R-:W-:Y:S01]  /*2500*/  USHF.L.U32 UR4, UR22, 0x15, URZ ;  /* 0x0000001516047899 */ /* 0x000fe200080006ff */
[C---:B------:R-:W-:Y:S01]  /*2510*/  IMAD.SHL.U32 R4, R0.reuse, 0x80, RZ ;  /* 0x0000008000047824 */ /* 0x040fe200078e00ff */
[----:B------:R-:W-:Y:S01]  /*2520*/  ELECT P0, URZ, PT ;  /* 0x0000000000ff782f */ /* 0x000fe20003800000 */
[C---:B------:R-:W-:Y:S01]  /*2530*/  IMAD.SHL.U32 R2, R0.reuse, 0x40, RZ ;  /* 0x0000004000027824 */ /* 0x040fe200078e00ff */
[----:B------:R-:W-:Y:S01]  /*2540*/  ULOP3.LUT UR4, UR4, 0x600000, URZ, 0xc0, !UPT ;  /* 0x0060000004047892 */ /* 0x000fe2000f8ec0ff */
[----:B------:R-:W-:Y:S01]  /*2550*/  IMAD.SHL.U32 R3, R0, 0x10, RZ ;  /* 0x0000001000037824 */ /* 0x000fe200078e00ff */
[----:B------:R-:W-:Y:S01]  /*2560*/  LOP3.LUT R5, R4, 0x780, RZ, 0xc0, !PT ;  /* 0x0000078004057812 */ /* 0x000fe200078ec0ff */
[----:B------:R-:W-:Y:S01]  /*2570*/  IMAD.SHL.U32 R0, R0, 0x200, RZ ;  /* 0x0000020000007824 */ /* 0x000fe200078e00ff */
[----:B------:R-:W-:Y:S01]  /*2580*/  LOP3.LUT R2, R2, 0x1800, RZ, 0xc0, !PT ;  /* 0x0000180002027812 */ /* 0x000fe200078ec0ff */
[----:B------:R-:W-:Y:S01]  /*2590*/  UIADD3 UR4, UPT, UPT, UR23, UR4, URZ ;  /* 0x0000000417047290 */ /* 0x000fe2000fffe0ff */
[----:B------:R-:W-:Y:S01]  /*25a0*/  ISETP.LT.U32.AND P0, PT, R68, 0x40, P0 ;  /* 0x000000404400780c */ /* 0x000fe20000701070 */
[----:B------:R-:W-:Y:S01]  /*25b0*/  ULOP3.LUT UR22, UR22, 0x1, URZ, 0xc0, !UPT ;  /* 0x0000000116167892 */ /* 0x000fe2000f8ec0ff */
[----:B------:R-:W-:Y:S01]  /*25c0*/  LOP3.LUT R5, R5, 0x2000, R0, 0xf8, !PT ;  /* 0x0000200005057812 */ /* 0x000fe200078ef800 */
[----:B------:R-:W-:Y:S01]  /*25d0*/  UMOV UR6, UR19 ;  /* 0x0000001300067c82 */ /* 0x000fe20008000000 */
[----:B------:R-:W-:Y:S01]  /*25e0*/  LOP3.LUT R2, R2, 0x70, R3, 0xf8, !PT ;  /* 0x0000007002027812 */ /* 0x000fe200078ef803 */
[----:B------:R-:W-:-:S03]  /*25f0*/  ULEA UR5, UR22, UR15, 0x6 ;  /* 0x0000000f16057291 */ /* 0x000fc6000f8e30ff */
[----:B------:R-:W-:Y:S02]  /*2600*/  LOP3.LUT R0, R5, R2, RZ, 0xfc, !PT ;  /* 0x0000000205007212 */ /* 0x000fe400078efcff */
[----:B-----5:R-:W-:Y:S01]  /*2610*/  LDTM.16dp32bit_t0_t15.x64 R4, tmem[UR4] ;  /* 0x00000004000479ee */ /* 0x020fe20008b00000 */
[----:B------:R-:W3:Y:S01]  /*2620*/  LDTM.16dp32bit_t16_t31.x64 R4, tmem[UR4+0x40] ;  /* 0x00004004000479ee */ /* 0x000ee20008b20000 */
[----:B------:R-:W-:Y:S01]  /*2630*/  NOP ;  /* 0x0000000000007918 */ /* 0x000fe20000000000 */
[C---:B------:R-:W-:Y:S01]  /*2640*/  LOP3.LUT R2, R0.reuse, 0x10, RZ, 0x3c, !PT ;  /* 0x0000001000027812 */ /* 0x040fe200078e3cff */
[----:B------:R-:W-:Y:S01]  /*2650*/  ULEA UR4, UR22, UR8, 0xd ;  /* 0x0000000816047291 */ /* 0x000fe2000f8e68ff */
[----:B------:R-:W-:Y:S01]  /*2660*/  LOP3.LUT R3, R0, 0x20, RZ, 0x3c, !PT ;  /* 0x0000002000037812 */ /* 0x000fe200078e3cff */
[----:B---3--:R-:W-:Y:S01]  /*2670*/  VOTEU.ANY UP1, P0 ;  /* 0x0000000000ff7886 */ /* 0x008fe20000020100 */
[----:B------:R-:W-:Y:S01]  /*2680*/  VOTEU.ANY UP0, P0 ;  /* 0x0000000000ff7886 */ /* 0x000fe20000000100 */
[----:B------:R-:W-:-:S02]  /*2690*/  F2FP.BF16.F32.PACK_AB R4, R5, R4 ;  /* 0x000000040504723e */ /* 0x000fc400000010ff */
[----:B------:R-:W-:Y:S02]  /*26a0*/  F2FP.BF16.F32.PACK_AB R5, R7, R6 ;  /* 0x000000060705723e */ /* 0x000fe400000010ff */
[----:B------:R-:W-:Y:S02]  /*26b0*/  F2FP.BF16.F32.PACK_AB R12, R13, R12 ;  /* 0x0000000c0d0c723e */ /* 0x000fe400000010ff */
[----:B------:R-:W-:Y:S02]  /*26c0*/  F2FP.BF16.F32.PACK_AB R6, R9, R8 ;  /* 0x000000080906723e */ /* 0x000fe400000010ff */
[----:B------:R-:W-:Y:S02]  /*26d0*/  F2FP.BF16.F32.PACK_AB R7, R11, R10 ;  /* 0x0000000a0b07723e */ /* 0x000fe400000010ff */
[----:B------:R-:W-:Y:S02]  /*26e0*/  F2FP.BF16.F32.PACK_AB R13, R15, R14 ;  /* 0x0000000e0f0d723e */ /* 0x000fe400000010ff */
[----:B------:R-:W-:Y:S01]  /*26f0*/  F2FP.BF16.F32.PACK_AB R20, R21, R20 ;  /* 0x000000141514723e */ /* 0x000fe200000010ff */
[----:B--2---:R2:W-:Y:S01]  /*2700*/  STS.128 [R0+UR8], R4 ;  /* 0x0000000400007988 */ /* 0x0045e20008000c08 */
[----:B------:R-:W-:-:S02]  /*2710*/  F2FP.BF16.F32.PACK_AB R14, R17, R16 ;  /* 0x00000010110e723e */ /* 0x000fc400000010ff */
[----:B------:R-:W-:Y:S02]  /*2720*/  F2FP.BF16.F32.PACK_AB R15, R19, R18 ;  /* 0x00000012130f723e */ /* 0x000fe400000010ff */
[----:B------:R-:W-:Y:S02]  /*2730*/  F2FP.BF16.F32.PACK_AB R21, R23, R22 ;  /* 0x000000161715723e */ /* 0x000fe400000010ff */
[----:B------:R-:W-:Y:S01]  /*2740*/  F2FP.BF16.F32.PACK_AB R28, R29, R28 ;  /* 0x0000001c1d1c723e */ /* 0x000fe200000010ff */
[----:B------:R2:W-:Y:S01]  /*2750*/  STS.128 [R2+UR8], R12 ;  /* 0x0000000c02007988 */ /* 0x0005e20008000c08 */
[----:B------:R-:W-:Y:S02]  /*2760*/  F2FP.BF16.F32.PACK_AB R22, R25, R24 ;  /* 0x000000181916723e */ /* 0x000fe400000010ff */
[----:B------:R-:W-:Y:S02]  /*2770*/  F2FP.BF16.F32.PACK_AB R23, R27, R26 ;  /* 0x0000001a1b17723e */ /* 0x000fe400000010ff */
[----:B------:R-:W-:-:S02]  /*2780*/  F2FP.BF16.F32.PACK_AB R29, R31, R30 ;  /* 0x0000001e1f1d723e */ /* 0x000fc400000010ff */
[----:B------:R-:W-:Y:S01]  /*2790*/  F2FP.BF16.F32.PACK_AB R36, R37, R36 ;  /* 0x000000242524723e */ /* 0x000fe200000010ff */
[----:B------:R2:W-:Y:S01]  /*27a0*/  STS.128 [R3+UR8], R20 ;  /* 0x0000001403007988 */ /* 0x0005e20008000c08 */
[----:B------:R-:W-:Y:S02]  /*27b0*/  F2FP.BF16.F32.PACK_AB R30, R33, R32 ;  /* 0x00000020211e723e */ /* 0x000fe400000010ff */
[----:B------:R-:W-:Y:S02]  /*27c0*/  F2FP.BF16.F32.PACK_AB R31, R35, R34 ;  /* 0x00000022231f723e */ /* 0x000fe400000010ff */
[----:B------:R-:W-:Y:S02]  /*27d0*/  F2FP.BF16.F32.PACK_AB R37, R39, R38 ;  /* 0x000000262725723e */ /* 0x000fe400000010ff */
[----:B------:R-:W-:Y:S02]  /*27e0*/  F2FP.BF16.F32.PACK_AB R44, R45, R44 ;  /* 0x0000002c2d2c723e */ /* 0x000fe400000010ff */
[----:B------:R-:W-:-:S02]  /*27f0*/  LOP3.LUT R8, R0, 0x30, RZ, 0x3c, !PT ;  /* 0x0000003000087812 */ /* 0x000fc400078e3cff */
[----:B------:R-:W-:Y:S02]  /*2800*/  F2FP.BF16.F32.PACK_AB R38, R41, R40 ;  /* 0x000000282926723e */ /* 0x000fe400000010ff */
[----:B------:R-:W-:Y:S01]  /*2810*/  F2FP.BF16.F32.PACK_AB R39, R43, R42 ;  /* 0x0000002a2b27723e */ /* 0x000fe200000010ff */
[----:B------:R2:W-:Y:S01]  /*2820*/  STS.128 [R8+UR8], R28 ;  /* 0x0000001c08007988 */ /* 0x0005e20008000c08 */
[----:B------:R-:W-:Y:S02]  /*2830*/  F2FP.BF16.F32.PACK_AB R45, R47, R46 ;  /* 0x0000002e2f2d723e */ /* 0x000fe400000010ff */
[----:B------:R-:W-:Y:S02]  /*2840*/  F2FP.BF16.F32.PACK_AB R52, R53, R52 ;  /* 0x000000343534723e */ /* 0x000fe400000010ff */
[----:B------:R-:W-:Y:S02]  /*2850*/  LOP3.LUT R9, R0, 0x40, RZ, 0x3c, !PT ;  /* 0x0000004000097812 */ /* 0x000fe400078e3cff */
[----:B------:R-:W-:-:S02]  /*2860*/  F2FP.BF16.F32.PACK_AB R46, R49, R48 ;  /* 0x00000030312e723e */ /* 0x000fc400000010ff */
[----:B------:R-:W-:Y:S01]  /*2870*/  F2FP.BF16.F32.PACK_AB R47, R51, R50 ;  /* 0x00000032332f723e */ /* 0x000fe200000010ff */
[----:B------:R2:W-:Y:S01]  /*2880*/  STS.128 [R9+UR8], R36 ;  /* 0x0000002409007988 */ /* 0x0005e20008000c08 */
[----:B------:R-:W-:Y:S02]  /*2890*/  F2FP.BF16.F32.PACK_AB R53, R55, R54 ;  /* 0x000000363735723e */ /* 0x000fe400000010ff */
[----:B------:R-:W-:Y:S02]  /*28a0*/  F2FP.BF16.F32.PACK_AB R60, R61, R60 ;  /* 0x0000003c3d3c723e */ /* 0x000fe400000010ff */
[----:B------:R-:W-:Y:S02]  /*28b0*/  LOP3.LUT R10, R0, 0x50, RZ, 0x3c, !PT ;  /* 0x00000050000a7812 */ /* 0x000fe400078e3cff */
[----:B------:R-:W-:Y:S02]  /*28c0*/  F2FP.BF16.F32.PACK_AB R54, R57, R56 ;  /* 0x000000383936723e */ /* 0x000fe400000010ff */
[----:B------:R-:W-:Y:S01]  /*28d0*/  F2FP.BF16.F32.PACK_AB R55, R59, R58 ;  /* 0x0000003a3b37723e */ /* 0x000fe200000010ff */
[----:B------:R2:W-:Y:S01]  /*28e0*/  STS.128 [R10+UR8], R44 ;  /* 0x0000002c0a007988 */ /* 0x0005e20008000c08 */
[----:B------:R-:W-:-:S02]  /*28f0*/  F2FP.BF16.F32.PACK_AB R61, R63, R62 ;  /* 0x0000003e3f3d723e */ /* 0x000fc400000010ff */
[C---:B------:R-:W-:Y:S02]  /*2900*/  LOP3.LUT R11, R0.reuse, 0x60, RZ, 0x3c, !PT ;  /* 0x00000060000b7812 */ /* 0x040fe400078e3cff */
[----:B------:R-:W-:Y:S02]  /*2910*/  F2FP.BF16.F32.PACK_AB R62, R65, R64 ;  /* 0x00000040413e723e */ /* 0x000fe400000010ff */
[----:B------:R-:W-:Y:S01]  /*2920*/  F2FP.BF16.F32.PACK_AB R63, R67, R66 ;  /* 0x00000042433f723e */ /* 0x000fe200000010ff */
[----:B------:R2:W-:Y:S01]  /*2930*/  STS.128 [R11+UR8], R52 ;  /* 0x000000340b007988 */ /* 0x0005e20008000c08 */
[----:B------:R-:W-:-:S05]  /*2940*/  LOP3.LUT R16, R0, 0x70, RZ, 0x3c, !PT ;  /* 0x0000007000107812 */ /* 0x000fca00078e3cff */
[----:B------:R2:W-:Y:S01]  /*2950*/  STS.128 [R16+UR8], R60 ;  /* 0x0000003c10007988 */ /* 0x0005e20008000c08 */
[----:B------:R3:W-:Y:S06]  /*2960*/  MEMBAR.ALL.CTA ;  /* 0x0000000000007992 */ /* 0x0007ec0000008000 */
[----:B---3--:R-:W3:Y:S02]  /*2970*/  FENCE.VIEW.ASYNC.S ;  /* 0x00000000000073c6 */ /* 0x008ee40000000000 */
[----:B---3--:R-:W-:Y:S06]  /*2980*/  BAR.SYNC.DEFER_BLOCKING 0x0 ;  /* 0x0000000000007b1d */ /* 0x008fec0000010000 */
[----:B------:R2:W-:Y:S01]  /*2990*/  @UP1 UTMASTG.2D [UR4], [UR20] ;  /* 0x00000004140013b5 */ /* 0x0005e20008008000 */
[----:B------:R0:W-:Y:S01]  /*29a0*/  UTMACMDFLUSH ;  /* 0x00000000000079b7 */ /* 0x0001e20000000000 */
[----:B------:R-:W-:-:S04]  /*29b0*/  DEPBAR.LE SB0, 0x0 ;  /* 0x000080000000791a */ /* 0x000fc80000000000 */
[----:B------:R-:W-:Y:S08]  /*29c0*/  BAR.SYNC.DEFER_BLOCKING 0x0 ;  /* 0x0000000000007b1d */ /* 0x000ff00000010000 */
[----:B------:R-:W-:Y:S06]  /*29d0*/  BAR.SYNC.DEFER_BLOCKING 0x0 ;  /* 0x0000000000007b1d */ /* 0x000fec0000010000 */
[----:B--2---:R-:W-:Y:S05]  /*29e0*/  @P2 BRA `(.L_x_75) ;  /* 0x0000000000a02947 */ /* 0x004fea0003800000 */
[----:B------:R-:W2:Y:S01]  /*29f0*/  S2UR UR5, SR_CgaCtaId ;  /* 0x00000000000579c3 */ /* 0x000ea20000008800 */
[----:B------:R-:W-:Y:S01]  /*2a00*/  NOP ;  /* 0x0000000000007918 */ /* 0x000fe20000000000 */
[----:B------:R-:W-:Y:S01]  /*2a10*/  UMOV UR4, 0x50 ;  /* 0x0000005000047882 */ /* 0x000fe20000000000 */
[----:B------:R-:W-:Y:S02]  /*2a20*/  IMAD.U32 R0, RZ, RZ, UR23 ;  /* 0x00000017ff007e24 */ /* 0x000fe4000f8e00ff */
[----:B------:R-:W-:Y:S02]  /*2a30*/  IMAD.MOV.U32 R3, RZ, RZ, 0xf ;  /* 0x0000000fff037424 */ /* 0x000fe400078e00ff */
[----:B------:R-:W-:Y:S01]  /*2a40*/  IMAD.MOV.U32 R7, RZ, RZ, 0x1 ;  /* 0x00000001ff077424 */ /* 0x000fe200078e00ff */
[----:B------:R-:W-:-:S04]  /*2a50*/  LOP3.LUT R0, R0, 0xffff, RZ, 0xc0, !PT ;  /* 0x0000ffff00007812 */ /* 0x000fc800078ec0ff */
[----:B------:R-:W-:-:S05]  /*2a60*/  SHF.R.U32.HI R0, RZ, 0x5, R0 ;  /* 0x00000005ff007819 */ /* 0x000fca0000011600 */
[----:B------:R-:W-:Y:S01]  /*2a70*/  VIADD R2, R0, 0x10 ;  /* 0x0000001000027836 */ /* 0x000fe20000000000 */
[----:B------:R-:W-:Y:S01]  /*2a80*/  SHF.L.U32 R0, R3, R0, RZ ;  /* 0x0000000003007219 */ /* 0x000fe200000006ff */
[----:B--2---:R-:W-:-:S03]  /*2a90*/  ULEA UR6, UR5, UR4, 0x18 ;  /* 0x0000000405067291 */ /* 0x004fc6000f8ec0ff */
[----:B------:R-:W-:-:S04]  /*2aa0*/  SHF.L.U32 R3, R7, R2, RZ ;  /* 0x0000000207037219 */ /* 0x000fc800000006ff */
[----:B------:R-:W-:Y:S02]  /*2ab0*/  LOP3.LUT R0, R3, R0, RZ, 0xfc, !PT ;  /* 0x0000000003007212 */ /* 0x000fe400078efcff */
[----:B------:R-:W2:Y:S02]  /*2ac0*/  LDS R5, [UR6] ;  /* 0x00000006ff057984 */ /* 0x000ea40008000800 */
[C---:B------:R-:W-:Y:S02]  /*2ad0*/  LOP3.LUT R2, R0.reuse, 0xffff, RZ, 0xc0, !PT ;  /* 0x0000ffff00027812 */ /* 0x040fe400078ec0ff */
[----:B--2---:R-:W-:-:S04]  /*2ae0*/  LOP3.LUT R3, R0, 0xffff, R5, 0x80, !PT ;  /* 0x0000ffff00037812 */ /* 0x004fc800078e8005 */
[----:B------:R-:W-:-:S13]  /*2af0*/  ISETP.NE.AND P0, PT, R3, R2, PT ;  /* 0x000000020300720c */ /* 0x000fda0003f05270 */
[----:B------:R-:W-:Y:S05]  /*2b00*/  @P0 BRA `(.L_x_76) ;  /* 0x0000000000500947 */ /* 0x000fea0003800000 */
[----:B------:R-:W-:Y:S02]  /*2b10*/  SHF.R.U32.HI R5, RZ, 0x10, R5 ;  /* 0x00000010ff057819 */ /* 0x000fe40000011605 */
[----:B------:R-:W-:-:S04]  /*2b20*/  SHF.R.U32.HI R2, RZ, 0x10, R0 ;  /* 0x00000010ff027819 */ /* 0x000fc80000011600 */
[----:B------:R-:W-:-:S04]  /*2b30*/  LOP3.LUT R5, R5, R2, RZ, 0xc0, !PT ;  /* 0x0000000205057212 */ /* 0x000fc800078ec0ff */
[----:B------:R-:W-:-:S13]  /*2b40*/  ISETP.NE.AND P0, PT, R5, R2, PT ;  /* 0x000000020500720c */ /* 0x000fda0003f05270 */
[----:B------:R-:W-:Y:S05]  /*2b50*/  @P0 BRA `(.L_x_77) ;  /* 0x0000000000300947 */ /* 0x000fea0003800000 */
[----:B------:R-:W-:Y:S01]  /*2b60*/  R2UR UR4, R0 ;  /* 0x00000000000472ca */ /* 0x000fe200000e0000 */
[----:B------:R-:W-:Y:S01]  /*2b70*/  VOTEU.ANY UR5, UPT, PT ;  /* 0x0000000000057886 */ /* 0x000fe200038e0100 */
[----:B------:R-:W2:Y:S01]  /*2b80*/  S2R R0, SR_LANEID ;  /* 0x0000000000007919 */ /* 0x000ea20000000000 */
[----:B------:R-:W-:-:S10]  /*2b90*/  UFLO.U32 UR5, UR5 ;  /* 0x00000005000572bd */ /* 0x000fd400080e0000 */
[----:B------:R-:W-:-:S06]  /*2ba0*/  ULOP3.LUT UR4, URZ, UR4, URZ, 0x33, !UPT ;  /* 0x00000004ff047292 */ /* 0x000fcc000f8e33ff */
[----:B------:R-:W-:-:S04]  /*2bb0*/  IMAD.U32 R2, RZ, RZ, UR4 ;  /* 0x00000004ff027e24 */ /* 0x000fc8000f8e00ff */
[----:B------:R-:W3:Y:S02]  /*2bc0*/  REDUX UR7, R2 ;  /* 0x00000000020773c4 */ /* 0x000ee40000000000 */
[----:B------:R4:W-:Y:S01]  /*2bd0*/  UTCATOMSWS.AND URZ, UR4 ;  /* 0x0000000400ff79e3 */ /* 0x0009e20008000000 */
[----:B--2---:R-:W-:Y:S01]  /*2be0*/  ISETP.EQ.U32.AND P0, PT, R0, UR5, PT ;  /* 0x0000000500007c0c */ /* 0x004fe2000bf02070 */
[----:B---3--:R-:W-:-:S12]  /*2bf0*/  IMAD.U32 R0, RZ, RZ, UR7 ;  /* 0x00000007ff007e24 */ /* 0x008fd8000f8e00ff */
[----:B------:R4:W-:Y:S01]  /*2c00*/  @P0 ATOMS.AND RZ, [UR6], R0 ;  /* 0x00000000ffff098c */ /* 0x0009e2000a800006 */
[----:B------:R-:W-:Y:S05]  /*2c10*/  BRA `(.L_x_75) ;  /* 0x0000000000147947 */ /* 0x000fea0003800000 */
.L_x_77:
[----:B------:R-:W-:-:S07]  /*2c20*/  MOV R2, 0x2c40 ;  /* 0x00002c4000027802 */ /* 0x000fce0000000f00 */
[----:B-1----:R-:W-:Y:S05]  /*2c30*/  CALL.REL.NOINC `($__internal_0_$__cuda_sm10x_tcgen05_guardrail_trap_col_being_dealloced_not_returned_by_alloc) ;  /* 0x0000000000447944 */ /* 0x002fea0003c00000 */
[----:B------:R-:W-:Y:S05]  /*2c40*/  BRA `(.L_x_75) ;  /* 0x0000000000087947 */ /* 0x000fea0003800000 */
.L_x_76:
[----:B------:R-:W-:-:S07]  /*2c50*/  MOV R2, 0x2c70 ;  /* 0x00002c7000027802 */ /* 0x000fce0000000f00 */
[----:B-1----:R-:W-:Y:S05]  /*2c60*/  CALL.REL.NOINC `($__internal_2_$__cuda_sm10x_tcgen05_guardrail_trap_unallocated_columns_being_dealloced) ;  /* 0x0000000000507944 */ /* 0x002fea0003c00000 */
.L_x_75:
[----:B------:R-:W-:Y:S01]  /*2c70*/  NOP ;  /* 0x0000000000007918 */ /* 0x000fe20000000000 */
[----:B----4-:R-:W-:Y:S05]  /*2c80*/  EXIT ;  /* 0x000000000000794d */ /* 0x010fea0003800000 */
.L_x_60:
[----:B------:R-:W2:Y:S02]  /*2c90*/  SYNCS.PHASECHK.TRANS64.TRYWAIT P0, [UR8+0xc000], RZ ;  /* 0x00c000ffff0075a7 */ /* 0x000ea40008001108 */
[----:B--2---:R-:W-:Y:S05]  /*2ca0*/  @!P0 BRA `(.L_x_60) ;  /* 0xfffffffc00f88947 */ /* 0x004fea000383ffff */
[----:B------:R-:W-:Y:S05]  /*2cb0*/  BRA `(.L_x_78) ;  /* 0xfffffff000087947 */ /* 0x000fea000383ffff */
.L_x_62:
[----:B------:R-:W2:Y:S02]  /*2cc0*/  SYNCS.PHASECHK.TRANS64.TRYWAIT P1, [UR8+0xc020], RZ ;  /* 0x00c020ffff0075a7 */ /* 0x000ea40008021108 */
[----:B--2---:R-:W-:Y:S05]  /*2cd0*/  @!P1 BRA `(.L_x_62) ;  /* 0xfffffffc00f89947 */ /* 0x004fea000383ffff */
[----:B------:R-:W-:Y:S05]  /*2ce0*/  BRA `(.L_x_79) ;  /* 0xfffffff0007c7947 */ /* 0x000fea000383ffff */
.L_x_63:
[----:B------:R-:W3:Y:S02]  /*2cf0*/  SYNCS.PHASECHK.TRANS64.TRYWAIT P0, [UR28+0xc000], R2 ;  /* 0x00c00002ff0075a7 */ /* 0x000ee4000800111c */
[----:B---3--:R-:W-:Y:S05]  /*2d00*/  @!P0 BRA `(.L_x_63) ;  /* 0xfffffffc00f88947 */ /* 0x008fea000383ffff */
[----:B------:R-:W-:Y:S05]  /*2d10*/  BRA `(.L_x_80) ;  /* 0xfffffff000fc7947 */ /* 0x000fea000383ffff */
.L_x_65:
[----:B------:R-:W3:Y:S02]  /*2d20*/  SYNCS.PHASECHK.TRANS64.TRYWAIT P0, [UR28+0xc020], R2 ;  /* 0x00c02002ff0075a7 */ /* 0x000ee4000800111c */
[----:B---3--:R-:W-:Y:S05]  /*2d30*/  @!P0 BRA `(.L_x_65) ;  /* 0xfffffffc00f88947 */ /* 0x008fea000383ffff */
[----:B------:R-:W-:Y:S05]  /*2d40*/  BRA `(.L_x_81) ;  /* 0xfffffff4006c7947 */ /* 0x000fea000383ffff */
        .weak           $__internal_0_$__cuda_sm10x_tcgen05_guardrail_trap_col_being_dealloced_not_returned_by_alloc
        .type           $__internal_0_$__cuda_sm10x_tcgen05_guardrail_trap_col_being_dealloced_not_returned_by_alloc,@function
        .size           $__internal_0_$__cuda_sm10x_tcgen05_guardrail_trap_col_being_dealloced_not_returned_by_alloc,($__internal_1_$__cuda_sm10x_tcgen05_guardrail_trap_phase_invalid_during_alloc - $__internal_0_$__cuda_sm10x_tcgen05_guardrail_trap_col_being_dealloced_not_returned_by_alloc)
$__internal_0_$__cuda_sm10x_tcgen05_guardrail_trap_col_being_dealloced_not_returned_by_alloc:
[----:B------:R-:W-:Y:S05]  /*2d50*/  BPT.TRAP 0x1 ;  /* 0x000000040000795c */ /* 0x000fea0000300000 */
[----:B------:R-:W-:-:S04]  /*2d60*/  IMAD.MOV.U32 R3, RZ, RZ, 0x0 ;  /* 0x00000000ff037424 */ /* 0x000fc800078e00ff */
[----:B------:R-:W-:Y:S05]  /*2d70*/  RET.REL.NODEC R2 `(gluon_tcgen05) ;  /* 0xffffffd002a07950 */ /* 0x000fea0003c3ffff */
        .weak           $__internal_1_$__cuda_sm10x_tcgen05_guardrail_trap_phase_invalid_during_alloc
        .type           $__internal_1_$__cuda_sm10x_tcgen05_guardrail_trap_phase_invalid_during_alloc,@function
        .size           $__internal_1_$__cuda_sm10x_tcgen05_guardrail_trap_phase_invalid_during_alloc,($__internal_2_$__cuda_sm10x_tcgen05_guardrail_trap_unallocated_columns_being_dealloced - $__internal_1_$__cuda_sm10x_tcgen05_guardrail_trap_phase_invalid_during_alloc)
$__internal_1_$__cuda_sm10x_tcgen05_guardrail_trap_phase_invalid_during_alloc:
[----:B------:R-:W-:Y:S05]  /*2d80*/  BPT.TRAP 0x1 ;  /* 0x000000040000795c */ /* 0x000fea0000300000 */
[----:B------:R-:W-:-:S04]  /*2d90*/  IMAD.MOV.U32 R3, RZ, RZ, 0x0 ;  /* 0x00000000ff037424 */ /* 0x000fc800078e00ff */
[----:B------:R-:W-:Y:S05]  /*2da0*/  RET.REL.NODEC R2 `(gluon_tcgen05) ;  /* 0xffffffd002947950 */ /* 0x000fea0003c3ffff */
        .weak           $__internal_2_$__cuda_sm10x_tcgen05_guardrail_trap_unallocated_columns_being_dealloced
        .type           $__internal_2_$__cuda_sm10x_tcgen05_guardrail_trap_unallocated_columns_being_dealloced,@function
        .size           $__internal_2_$__cuda_sm10x_tcgen05_guardrail_trap_unallocated_columns_being_dealloced,(.L_x_85 - $__internal_2_$__cuda_sm10x_tcgen05_guardrail_trap_unallocated_columns_being_dealloced)
$__internal_2_$__cuda_sm10x_tcgen05_guardrail_trap_unallocated_columns_being_dealloced:
[----:B------:R-:W-:Y:S05]  /*2db0*/  BPT.TRAP 0x1 ;  /* 0x000000040000795c */ /* 0x000fea0000300000 */
[----:B------:R-:W-:-:S04]  /*2dc0*/  IMAD.MOV.U32 R3, RZ, RZ, 0x0 ;  /* 0x00000000ff037424 */ /* 0x000fc800078e00ff */
[----:B------:R-:W-:Y:S05]  /*2dd0*/  RET.REL.NODEC R2 `(gluon_tcgen05) ;  /* 0xffffffd002887950 */ /* 0x000fea0003c3ffff */
.L_x_82:
[----:B------:R-:W-:-:S00]  /*2de0*/  BRA `(.L_x_82) ;  /* 0xfffffffc00fc7947 */ /* 0x000fc0000383ffff */
[----:B------:R-:W-:-:S00]  /*2df0*/  NOP ;  /* 0x0000000000007918 */ /* 0x000fc00000000000 */
        /* <DEDUP_REMOVED lines=8> */
.L_x_85:


//--------------------- .nv.shared.gluon_tcgen05  --------------------------
	.section	.nv.shared.gluon_tcgen05,"aw",@nobits
	.sectionflags	@""
	.align	16
	.zero		1024


//--------------------- .nv.shared.reserved.0     --------------------------
	.section	.nv.shared.reserved.0,"aw",@nobits
	.align	8
	.weak		__nv_reservedSMEM_offset_0_alias
	.size		__nv_reservedSMEM_offset_0_alias, 0, 64
	.other		__nv_reservedSMEM_offset_0_alias,@"STO_CUDA_RESERVED_SHARED STV_DEFAULT"
__nv_reservedSMEM_offset_0_alias:
	.zero		0
.nv.shared.reserved.0:
	.zero		64
	.weak		__nv_reservedSMEM_allocation_phase
	.type		__nv_reservedSMEM_allocation_phase,@object
	.size		__nv_reservedSMEM_allocation_phase,(.L_0 - __nv_reservedSMEM_allocation_phase)
__nv_reservedSMEM_allocation_phase:
	.zero		1
.L_0:
	.zero		7
	.weak		__nv_reservedSMEM_devtool_atexit_pc
	.type		__nv_reservedSMEM_devtool_atexit_pc,@object
	.size		__nv_reservedSMEM_devtool_atexit_pc,(__nv_reservedSMEM_allocation_mask - __nv_reservedSMEM_devtool_atexit_pc)
__nv_reservedSMEM_devtool_atexit_pc:
	.zero		8
	.weak		__nv_reservedSMEM_allocation_mask
	.type		__nv_reservedSMEM_allocation_mask,@object
	.size		__nv_reservedSMEM_allocation_mask,(.L_2 - __nv_reservedSMEM_allocation_mask)
__nv_reservedSMEM_allocation_mask:
	.zero		4
.L_2:


//--------------------- .nv.constant0.gluon_tcgen05 --------------------------
	.section	.nv.constant0.gluon_tcgen05,"a",@progbits
	.sectionflags	@""
	.align	4
.nv.constant0.gluon_tcgen05:
	.zero		976


//--------------------- SYMBOLS --------------------------

	.type		.nv.reservedSmem.offset0,@object
	.size		.nv.reservedSmem.offset0,0x4
	.type		.nv.reservedSmem.cap,@object
	.size		.nv.reservedSmem.cap,0x4
